//
// Generated by NVIDIA NVVM Compiler
//
// Compiler Build ID: CL-36424714
// Cuda compilation tools, release 13.0, V13.0.88
// Based on NVVM 20.0.0
//

.version 9.0
.target sm_100
.address_size 64

	// .globl	compute_macroscopic_kernel
.const .align 4 .b8 D3Q19_CX[76] = {0, 0, 0, 0, 1, 0, 0, 0, 255, 255, 255, 255, 0, 0, 0, 0, 0, 0, 0, 0, 0, 0, 0, 0, 0, 0, 0, 0, 1, 0, 0, 0, 255, 255, 255, 255, 1, 0, 0, 0, 255, 255, 255, 255, 1, 0, 0, 0, 255, 255, 255, 255, 1, 0, 0, 0, 255, 255, 255, 255};
.const .align 4 .b8 D3Q19_CY[76] = {0, 0, 0, 0, 0, 0, 0, 0, 0, 0, 0, 0, 1, 0, 0, 0, 255, 255, 255, 255, 0, 0, 0, 0, 0, 0, 0, 0, 1, 0, 0, 0, 255, 255, 255, 255, 255, 255, 255, 255, 1, 0, 0, 0, 0, 0, 0, 0, 0, 0, 0, 0, 0, 0, 0, 0, 0, 0, 0, 0, 1, 0, 0, 0, 255, 255, 255, 255, 1, 0, 0, 0, 255, 255, 255, 255};
.const .align 4 .b8 D3Q19_CZ[76] = {0, 0, 0, 0, 0, 0, 0, 0, 0, 0, 0, 0, 0, 0, 0, 0, 0, 0, 0, 0, 1, 0, 0, 0, 255, 255, 255, 255, 0, 0, 0, 0, 0, 0, 0, 0, 0, 0, 0, 0, 0, 0, 0, 0, 1, 0, 0, 0, 255, 255, 255, 255, 255, 255, 255, 255, 1, 0, 0, 0, 1, 0, 0, 0, 255, 255, 255, 255, 255, 255, 255, 255, 1};
.const .align 8 .b8 D3Q19_W[152] = {85, 85, 85, 85, 85, 85, 213, 63, 28, 199, 113, 28, 199, 113, 172, 63, 28, 199, 113, 28, 199, 113, 172, 63, 28, 199, 113, 28, 199, 113, 172, 63, 28, 199, 113, 28, 199, 113, 172, 63, 28, 199, 113, 28, 199, 113, 172, 63, 28, 199, 113, 28, 199, 113, 172, 63, 28, 199, 113, 28, 199, 113, 156, 63, 28, 199, 113, 28, 199, 113, 156, 63, 28, 199, 113, 28, 199, 113, 156, 63, 28, 199, 113, 28, 199, 113, 156, 63, 28, 199, 113, 28, 199, 113, 156, 63, 28, 199, 113, 28, 199, 113, 156, 63, 28, 199, 113, 28, 199, 113, 156, 63, 28, 199, 113, 28, 199, 113, 156, 63, 28, 199, 113, 28, 199, 113, 156, 63, 28, 199, 113, 28, 199, 113, 156, 63, 28, 199, 113, 28, 199, 113, 156, 63, 28, 199, 113, 28, 199, 113, 156, 63};
.global .align 8 .f64 CS_SQ = 0d3FD5555555555555;

.visible .entry compute_macroscopic_kernel(
	.param .u64 .ptr .align 1 compute_macroscopic_kernel_param_0,
	.param .u64 .ptr .align 1 compute_macroscopic_kernel_param_1,
	.param .u64 .ptr .align 1 compute_macroscopic_kernel_param_2,
	.param .u32 compute_macroscopic_kernel_param_3,
	.param .u32 compute_macroscopic_kernel_param_4,
	.param .u32 compute_macroscopic_kernel_param_5
)
{
	.reg .pred 	%p<2>;
	.reg .b32 	%r<73>;
	.reg .b64 	%rd<16>;
	.reg .b64 	%fd<157>;

	ld.param.u32 	%r1, [compute_macroscopic_kernel_param_3];
	ld.param.u32 	%r2, [compute_macroscopic_kernel_param_4];
	ld.param.u32 	%r3, [compute_macroscopic_kernel_param_5];
	mov.u32 	%r4, %ctaid.x;
	mov.u32 	%r5, %ntid.x;
	mov.u32 	%r6, %tid.x;
	mad.lo.s32 	%r7, %r4, %r5, %r6;
	mul.lo.s32 	%r8, %r2, %r1;
	mul.lo.s32 	%r9, %r8, %r3;
	setp.ge.s32 	%p1, %r7, %r9;
	@%p1 bra 	$L__BB0_2;
	ld.param.u64 	%rd15, [compute_macroscopic_kernel_param_2];
	ld.param.u64 	%rd14, [compute_macroscopic_kernel_param_1];
	ld.param.u64 	%rd13, [compute_macroscopic_kernel_param_0];
	cvta.to.global.u64 	%rd4, %rd13;
	cvta.to.global.u64 	%rd5, %rd14;
	cvta.to.global.u64 	%rd6, %rd15;
	mov.u32 	%r10, %ctaid.x;
	mov.u32 	%r11, %ntid.x;
	mov.u32 	%r12, %tid.x;
	mad.lo.s32 	%r13, %r10, %r11, %r12;
	mul.lo.s32 	%r14, %r13, 19;
	mul.wide.s32 	%rd7, %r14, 8;
	add.s64 	%rd8, %rd4, %rd7;
	ld.global.f64 	%fd1, [%rd8];
	add.f64 	%fd2, %fd1, 0d0000000000000000;
	ld.global.f64 	%fd3, [%rd8+8];
	add.f64 	%fd4, %fd2, %fd3;
	ld.global.f64 	%fd5, [%rd8+16];
	add.f64 	%fd6, %fd4, %fd5;
	ld.global.f64 	%fd7, [%rd8+24];
	add.f64 	%fd8, %fd6, %fd7;
	ld.global.f64 	%fd9, [%rd8+32];
	add.f64 	%fd10, %fd8, %fd9;
	ld.global.f64 	%fd11, [%rd8+40];
	add.f64 	%fd12, %fd10, %fd11;
	ld.global.f64 	%fd13, [%rd8+48];
	add.f64 	%fd14, %fd12, %fd13;
	ld.global.f64 	%fd15, [%rd8+56];
	add.f64 	%fd16, %fd14, %fd15;
	ld.global.f64 	%fd17, [%rd8+64];
	add.f64 	%fd18, %fd16, %fd17;
	ld.global.f64 	%fd19, [%rd8+72];
	add.f64 	%fd20, %fd18, %fd19;
	ld.global.f64 	%fd21, [%rd8+80];
	add.f64 	%fd22, %fd20, %fd21;
	ld.global.f64 	%fd23, [%rd8+88];
	add.f64 	%fd24, %fd22, %fd23;
	ld.global.f64 	%fd25, [%rd8+96];
	add.f64 	%fd26, %fd24, %fd25;
	ld.global.f64 	%fd27, [%rd8+104];
	add.f64 	%fd28, %fd26, %fd27;
	ld.global.f64 	%fd29, [%rd8+112];
	add.f64 	%fd30, %fd28, %fd29;
	ld.global.f64 	%fd31, [%rd8+120];
	add.f64 	%fd32, %fd30, %fd31;
	ld.global.f64 	%fd33, [%rd8+128];
	add.f64 	%fd34, %fd32, %fd33;
	ld.global.f64 	%fd35, [%rd8+136];
	add.f64 	%fd36, %fd34, %fd35;
	ld.global.f64 	%fd37, [%rd8+144];
	add.f64 	%fd38, %fd36, %fd37;
	ld.const.u32 	%r15, [D3Q19_CX];
	cvt.rn.f64.s32 	%fd39, %r15;
	fma.rn.f64 	%fd40, %fd1, %fd39, 0d0000000000000000;
	ld.const.u32 	%r16, [D3Q19_CY];
	cvt.rn.f64.s32 	%fd41, %r16;
	fma.rn.f64 	%fd42, %fd1, %fd41, 0d0000000000000000;
	ld.const.u32 	%r17, [D3Q19_CZ];
	cvt.rn.f64.s32 	%fd43, %r17;
	fma.rn.f64 	%fd44, %fd1, %fd43, 0d0000000000000000;
	ld.const.u32 	%r18, [D3Q19_CX+4];
	cvt.rn.f64.s32 	%fd45, %r18;
	fma.rn.f64 	%fd46, %fd3, %fd45, %fd40;
	ld.const.u32 	%r19, [D3Q19_CY+4];
	cvt.rn.f64.s32 	%fd47, %r19;
	fma.rn.f64 	%fd48, %fd3, %fd47, %fd42;
	ld.const.u32 	%r20, [D3Q19_CZ+4];
	cvt.rn.f64.s32 	%fd49, %r20;
	fma.rn.f64 	%fd50, %fd3, %fd49, %fd44;
	ld.const.u32 	%r21, [D3Q19_CX+8];
	cvt.rn.f64.s32 	%fd51, %r21;
	fma.rn.f64 	%fd52, %fd5, %fd51, %fd46;
	ld.const.u32 	%r22, [D3Q19_CY+8];
	cvt.rn.f64.s32 	%fd53, %r22;
	fma.rn.f64 	%fd54, %fd5, %fd53, %fd48;
	ld.const.u32 	%r23, [D3Q19_CZ+8];
	cvt.rn.f64.s32 	%fd55, %r23;
	fma.rn.f64 	%fd56, %fd5, %fd55, %fd50;
	ld.const.u32 	%r24, [D3Q19_CX+12];
	cvt.rn.f64.s32 	%fd57, %r24;
	fma.rn.f64 	%fd58, %fd7, %fd57, %fd52;
	ld.const.u32 	%r25, [D3Q19_CY+12];
	cvt.rn.f64.s32 	%fd59, %r25;
	fma.rn.f64 	%fd60, %fd7, %fd59, %fd54;
	ld.const.u32 	%r26, [D3Q19_CZ+12];
	cvt.rn.f64.s32 	%fd61, %r26;
	fma.rn.f64 	%fd62, %fd7, %fd61, %fd56;
	ld.const.u32 	%r27, [D3Q19_CX+16];
	cvt.rn.f64.s32 	%fd63, %r27;
	fma.rn.f64 	%fd64, %fd9, %fd63, %fd58;
	ld.const.u32 	%r28, [D3Q19_CY+16];
	cvt.rn.f64.s32 	%fd65, %r28;
	fma.rn.f64 	%fd66, %fd9, %fd65, %fd60;
	ld.const.u32 	%r29, [D3Q19_CZ+16];
	cvt.rn.f64.s32 	%fd67, %r29;
	fma.rn.f64 	%fd68, %fd9, %fd67, %fd62;
	ld.const.u32 	%r30, [D3Q19_CX+20];
	cvt.rn.f64.s32 	%fd69, %r30;
	fma.rn.f64 	%fd70, %fd11, %fd69, %fd64;
	ld.const.u32 	%r31, [D3Q19_CY+20];
	cvt.rn.f64.s32 	%fd71, %r31;
	fma.rn.f64 	%fd72, %fd11, %fd71, %fd66;
	ld.const.u32 	%r32, [D3Q19_CZ+20];
	cvt.rn.f64.s32 	%fd73, %r32;
	fma.rn.f64 	%fd74, %fd11, %fd73, %fd68;
	ld.const.u32 	%r33, [D3Q19_CX+24];
	cvt.rn.f64.s32 	%fd75, %r33;
	fma.rn.f64 	%fd76, %fd13, %fd75, %fd70;
	ld.const.u32 	%r34, [D3Q19_CY+24];
	cvt.rn.f64.s32 	%fd77, %r34;
	fma.rn.f64 	%fd78, %fd13, %fd77, %fd72;
	ld.const.u32 	%r35, [D3Q19_CZ+24];
	cvt.rn.f64.s32 	%fd79, %r35;
	fma.rn.f64 	%fd80, %fd13, %fd79, %fd74;
	ld.const.u32 	%r36, [D3Q19_CX+28];
	cvt.rn.f64.s32 	%fd81, %r36;
	fma.rn.f64 	%fd82, %fd15, %fd81, %fd76;
	ld.const.u32 	%r37, [D3Q19_CY+28];
	cvt.rn.f64.s32 	%fd83, %r37;
	fma.rn.f64 	%fd84, %fd15, %fd83, %fd78;
	ld.const.u32 	%r38, [D3Q19_CZ+28];
	cvt.rn.f64.s32 	%fd85, %r38;
	fma.rn.f64 	%fd86, %fd15, %fd85, %fd80;
	ld.const.u32 	%r39, [D3Q19_CX+32];
	cvt.rn.f64.s32 	%fd87, %r39;
	fma.rn.f64 	%fd88, %fd17, %fd87, %fd82;
	ld.const.u32 	%r40, [D3Q19_CY+32];
	cvt.rn.f64.s32 	%fd89, %r40;
	fma.rn.f64 	%fd90, %fd17, %fd89, %fd84;
	ld.const.u32 	%r41, [D3Q19_CZ+32];
	cvt.rn.f64.s32 	%fd91, %r41;
	fma.rn.f64 	%fd92, %fd17, %fd91, %fd86;
	ld.const.u32 	%r42, [D3Q19_CX+36];
	cvt.rn.f64.s32 	%fd93, %r42;
	fma.rn.f64 	%fd94, %fd19, %fd93, %fd88;
	ld.const.u32 	%r43, [D3Q19_CY+36];
	cvt.rn.f64.s32 	%fd95, %r43;
	fma.rn.f64 	%fd96, %fd19, %fd95, %fd90;
	ld.const.u32 	%r44, [D3Q19_CZ+36];
	cvt.rn.f64.s32 	%fd97, %r44;
	fma.rn.f64 	%fd98, %fd19, %fd97, %fd92;
	ld.const.u32 	%r45, [D3Q19_CX+40];
	cvt.rn.f64.s32 	%fd99, %r45;
	fma.rn.f64 	%fd100, %fd21, %fd99, %fd94;
	ld.const.u32 	%r46, [D3Q19_CY+40];
	cvt.rn.f64.s32 	%fd101, %r46;
	fma.rn.f64 	%fd102, %fd21, %fd101, %fd96;
	ld.const.u32 	%r47, [D3Q19_CZ+40];
	cvt.rn.f64.s32 	%fd103, %r47;
	fma.rn.f64 	%fd104, %fd21, %fd103, %fd98;
	ld.const.u32 	%r48, [D3Q19_CX+44];
	cvt.rn.f64.s32 	%fd105, %r48;
	fma.rn.f64 	%fd106, %fd23, %fd105, %fd100;
	ld.const.u32 	%r49, [D3Q19_CY+44];
	cvt.rn.f64.s32 	%fd107, %r49;
	fma.rn.f64 	%fd108, %fd23, %fd107, %fd102;
	ld.const.u32 	%r50, [D3Q19_CZ+44];
	cvt.rn.f64.s32 	%fd109, %r50;
	fma.rn.f64 	%fd110, %fd23, %fd109, %fd104;
	ld.const.u32 	%r51, [D3Q19_CX+48];
	cvt.rn.f64.s32 	%fd111, %r51;
	fma.rn.f64 	%fd112, %fd25, %fd111, %fd106;
	ld.const.u32 	%r52, [D3Q19_CY+48];
	cvt.rn.f64.s32 	%fd113, %r52;
	fma.rn.f64 	%fd114, %fd25, %fd113, %fd108;
	ld.const.u32 	%r53, [D3Q19_CZ+48];
	cvt.rn.f64.s32 	%fd115, %r53;
	fma.rn.f64 	%fd116, %fd25, %fd115, %fd110;
	ld.const.u32 	%r54, [D3Q19_CX+52];
	cvt.rn.f64.s32 	%fd117, %r54;
	fma.rn.f64 	%fd118, %fd27, %fd117, %fd112;
	ld.const.u32 	%r55, [D3Q19_CY+52];
	cvt.rn.f64.s32 	%fd119, %r55;
	fma.rn.f64 	%fd120, %fd27, %fd119, %fd114;
	ld.const.u32 	%r56, [D3Q19_CZ+52];
	cvt.rn.f64.s32 	%fd121, %r56;
	fma.rn.f64 	%fd122, %fd27, %fd121, %fd116;
	ld.const.u32 	%r57, [D3Q19_CX+56];
	cvt.rn.f64.s32 	%fd123, %r57;
	fma.rn.f64 	%fd124, %fd29, %fd123, %fd118;
	ld.const.u32 	%r58, [D3Q19_CY+56];
	cvt.rn.f64.s32 	%fd125, %r58;
	fma.rn.f64 	%fd126, %fd29, %fd125, %fd120;
	ld.const.u32 	%r59, [D3Q19_CZ+56];
	cvt.rn.f64.s32 	%fd127, %r59;
	fma.rn.f64 	%fd128, %fd29, %fd127, %fd122;
	ld.const.u32 	%r60, [D3Q19_CX+60];
	cvt.rn.f64.s32 	%fd129, %r60;
	fma.rn.f64 	%fd130, %fd31, %fd129, %fd124;
	ld.const.u32 	%r61, [D3Q19_CY+60];
	cvt.rn.f64.s32 	%fd131, %r61;
	fma.rn.f64 	%fd132, %fd31, %fd131, %fd126;
	ld.const.u32 	%r62, [D3Q19_CZ+60];
	cvt.rn.f64.s32 	%fd133, %r62;
	fma.rn.f64 	%fd134, %fd31, %fd133, %fd128;
	ld.const.u32 	%r63, [D3Q19_CX+64];
	cvt.rn.f64.s32 	%fd135, %r63;
	fma.rn.f64 	%fd136, %fd33, %fd135, %fd130;
	ld.const.u32 	%r64, [D3Q19_CY+64];
	cvt.rn.f64.s32 	%fd137, %r64;
	fma.rn.f64 	%fd138, %fd33, %fd137, %fd132;
	ld.const.u32 	%r65, [D3Q19_CZ+64];
	cvt.rn.f64.s32 	%fd139, %r65;
	fma.rn.f64 	%fd140, %fd33, %fd139, %fd134;
	ld.const.u32 	%r66, [D3Q19_CX+68];
	cvt.rn.f64.s32 	%fd141, %r66;
	fma.rn.f64 	%fd142, %fd35, %fd141, %fd136;
	ld.const.u32 	%r67, [D3Q19_CY+68];
	cvt.rn.f64.s32 	%fd143, %r67;
	fma.rn.f64 	%fd144, %fd35, %fd143, %fd138;
	ld.const.u32 	%r68, [D3Q19_CZ+68];
	cvt.rn.f64.s32 	%fd145, %r68;
	fma.rn.f64 	%fd146, %fd35, %fd145, %fd140;
	ld.const.u32 	%r69, [D3Q19_CX+72];
	cvt.rn.f64.s32 	%fd147, %r69;
	fma.rn.f64 	%fd148, %fd37, %fd147, %fd142;
	ld.const.u32 	%r70, [D3Q19_CY+72];
	cvt.rn.f64.s32 	%fd149, %r70;
	fma.rn.f64 	%fd150, %fd37, %fd149, %fd144;
	ld.const.u32 	%r71, [D3Q19_CZ+72];
	cvt.rn.f64.s32 	%fd151, %r71;
	fma.rn.f64 	%fd152, %fd37, %fd151, %fd146;
	rcp.rn.f64 	%fd153, %fd38;
	mul.wide.s32 	%rd9, %r13, 8;
	add.s64 	%rd10, %rd5, %rd9;
	st.global.f64 	[%rd10], %fd38;
	mul.f64 	%fd154, %fd153, %fd148;
	mul.lo.s32 	%r72, %r13, 3;
	mul.wide.s32 	%rd11, %r72, 8;
	add.s64 	%rd12, %rd6, %rd11;
	st.global.f64 	[%rd12], %fd154;
	mul.f64 	%fd155, %fd153, %fd150;
	st.global.f64 	[%rd12+8], %fd155;
	mul.f64 	%fd156, %fd153, %fd152;
	st.global.f64 	[%rd12+16], %fd156;
$L__BB0_2:
	ret;

}
	// .globl	bgk_collision_kernel
.visible .entry bgk_collision_kernel(
	.param .u64 .ptr .align 1 bgk_collision_kernel_param_0,
	.param .u64 .ptr .align 1 bgk_collision_kernel_param_1,
	.param .u64 .ptr .align 1 bgk_collision_kernel_param_2,
	.param .u64 .ptr .align 1 bgk_collision_kernel_param_3,
	.param .u32 bgk_collision_kernel_param_4,
	.param .u32 bgk_collision_kernel_param_5,
	.param .u32 bgk_collision_kernel_param_6
)
{
	.reg .pred 	%p<2>;
	.reg .b32 	%r<73>;
	.reg .b64 	%rd<20>;
	.reg .b64 	%fd<372>;

	ld.param.u32 	%r1, [bgk_collision_kernel_param_4];
	ld.param.u32 	%r2, [bgk_collision_kernel_param_5];
	ld.param.u32 	%r3, [bgk_collision_kernel_param_6];
	mov.u32 	%r4, %ctaid.x;
	mov.u32 	%r5, %ntid.x;
	mov.u32 	%r6, %tid.x;
	mad.lo.s32 	%r7, %r4, %r5, %r6;
	mul.lo.s32 	%r8, %r2, %r1;
	mul.lo.s32 	%r9, %r8, %r3;
	setp.ge.s32 	%p1, %r7, %r9;
	@%p1 bra 	$L__BB1_2;
	ld.param.u64 	%rd19, [bgk_collision_kernel_param_3];
	ld.param.u64 	%rd18, [bgk_collision_kernel_param_2];
	ld.param.u64 	%rd17, [bgk_collision_kernel_param_1];
	ld.param.u64 	%rd16, [bgk_collision_kernel_param_0];
	cvta.to.global.u64 	%rd5, %rd16;
	cvta.to.global.u64 	%rd6, %rd17;
	cvta.to.global.u64 	%rd7, %rd18;
	cvta.to.global.u64 	%rd8, %rd19;
	mov.u32 	%r10, %ctaid.x;
	mov.u32 	%r11, %ntid.x;
	mov.u32 	%r12, %tid.x;
	mad.lo.s32 	%r13, %r10, %r11, %r12;
	mul.wide.s32 	%rd9, %r13, 8;
	add.s64 	%rd10, %rd6, %rd9;
	mul.lo.s32 	%r14, %r13, 3;
	mul.wide.s32 	%rd11, %r14, 8;
	add.s64 	%rd12, %rd7, %rd11;
	ld.global.f64 	%fd1, [%rd12];
	ld.global.f64 	%fd2, [%rd12+8];
	ld.global.f64 	%fd3, [%rd12+16];
	add.s64 	%rd13, %rd8, %rd9;
	mul.f64 	%fd4, %fd2, %fd2;
	fma.rn.f64 	%fd5, %fd1, %fd1, %fd4;
	fma.rn.f64 	%fd6, %fd3, %fd3, %fd5;
	div.rn.f64 	%fd7, %fd6, 0d3FE5555555555555;
	ld.global.f64 	%fd8, [%rd13];
	ld.global.f64 	%fd9, [%rd10];
	ld.const.u32 	%r15, [D3Q19_CX];
	cvt.rn.f64.s32 	%fd10, %r15;
	ld.const.u32 	%r16, [D3Q19_CY];
	cvt.rn.f64.s32 	%fd11, %r16;
	mul.f64 	%fd12, %fd2, %fd11;
	fma.rn.f64 	%fd13, %fd1, %fd10, %fd12;
	ld.const.u32 	%r17, [D3Q19_CZ];
	cvt.rn.f64.s32 	%fd14, %r17;
	fma.rn.f64 	%fd15, %fd3, %fd14, %fd13;
	mul.f64 	%fd16, %fd15, %fd15;
	ld.const.f64 	%fd17, [D3Q19_W];
	mul.f64 	%fd18, %fd9, %fd17;
	div.rn.f64 	%fd19, %fd15, 0d3FD5555555555555;
	add.f64 	%fd20, %fd19, 0d3FF0000000000000;
	div.rn.f64 	%fd21, %fd16, 0d3FCC71C71C71C71C;
	add.f64 	%fd22, %fd20, %fd21;
	sub.f64 	%fd23, %fd22, %fd7;
	mul.f64 	%fd24, %fd18, %fd23;
	ld.const.u32 	%r18, [D3Q19_CX+4];
	cvt.rn.f64.s32 	%fd25, %r18;
	ld.const.u32 	%r19, [D3Q19_CY+4];
	cvt.rn.f64.s32 	%fd26, %r19;
	mul.f64 	%fd27, %fd2, %fd26;
	fma.rn.f64 	%fd28, %fd1, %fd25, %fd27;
	ld.const.u32 	%r20, [D3Q19_CZ+4];
	cvt.rn.f64.s32 	%fd29, %r20;
	fma.rn.f64 	%fd30, %fd3, %fd29, %fd28;
	mul.f64 	%fd31, %fd30, %fd30;
	ld.const.f64 	%fd32, [D3Q19_W+8];
	mul.f64 	%fd33, %fd9, %fd32;
	div.rn.f64 	%fd34, %fd30, 0d3FD5555555555555;
	add.f64 	%fd35, %fd34, 0d3FF0000000000000;
	div.rn.f64 	%fd36, %fd31, 0d3FCC71C71C71C71C;
	add.f64 	%fd37, %fd35, %fd36;
	sub.f64 	%fd38, %fd37, %fd7;
	mul.f64 	%fd39, %fd33, %fd38;
	ld.const.u32 	%r21, [D3Q19_CX+8];
	cvt.rn.f64.s32 	%fd40, %r21;
	ld.const.u32 	%r22, [D3Q19_CY+8];
	cvt.rn.f64.s32 	%fd41, %r22;
	mul.f64 	%fd42, %fd2, %fd41;
	fma.rn.f64 	%fd43, %fd1, %fd40, %fd42;
	ld.const.u32 	%r23, [D3Q19_CZ+8];
	cvt.rn.f64.s32 	%fd44, %r23;
	fma.rn.f64 	%fd45, %fd3, %fd44, %fd43;
	mul.f64 	%fd46, %fd45, %fd45;
	ld.const.f64 	%fd47, [D3Q19_W+16];
	mul.f64 	%fd48, %fd9, %fd47;
	div.rn.f64 	%fd49, %fd45, 0d3FD5555555555555;
	add.f64 	%fd50, %fd49, 0d3FF0000000000000;
	div.rn.f64 	%fd51, %fd46, 0d3FCC71C71C71C71C;
	add.f64 	%fd52, %fd50, %fd51;
	sub.f64 	%fd53, %fd52, %fd7;
	mul.f64 	%fd54, %fd48, %fd53;
	ld.const.u32 	%r24, [D3Q19_CX+12];
	cvt.rn.f64.s32 	%fd55, %r24;
	ld.const.u32 	%r25, [D3Q19_CY+12];
	cvt.rn.f64.s32 	%fd56, %r25;
	mul.f64 	%fd57, %fd2, %fd56;
	fma.rn.f64 	%fd58, %fd1, %fd55, %fd57;
	ld.const.u32 	%r26, [D3Q19_CZ+12];
	cvt.rn.f64.s32 	%fd59, %r26;
	fma.rn.f64 	%fd60, %fd3, %fd59, %fd58;
	mul.f64 	%fd61, %fd60, %fd60;
	ld.const.f64 	%fd62, [D3Q19_W+24];
	mul.f64 	%fd63, %fd9, %fd62;
	div.rn.f64 	%fd64, %fd60, 0d3FD5555555555555;
	add.f64 	%fd65, %fd64, 0d3FF0000000000000;
	div.rn.f64 	%fd66, %fd61, 0d3FCC71C71C71C71C;
	add.f64 	%fd67, %fd65, %fd66;
	sub.f64 	%fd68, %fd67, %fd7;
	mul.f64 	%fd69, %fd63, %fd68;
	ld.const.u32 	%r27, [D3Q19_CX+16];
	cvt.rn.f64.s32 	%fd70, %r27;
	ld.const.u32 	%r28, [D3Q19_CY+16];
	cvt.rn.f64.s32 	%fd71, %r28;
	mul.f64 	%fd72, %fd2, %fd71;
	fma.rn.f64 	%fd73, %fd1, %fd70, %fd72;
	ld.const.u32 	%r29, [D3Q19_CZ+16];
	cvt.rn.f64.s32 	%fd74, %r29;
	fma.rn.f64 	%fd75, %fd3, %fd74, %fd73;
	mul.f64 	%fd76, %fd75, %fd75;
	ld.const.f64 	%fd77, [D3Q19_W+32];
	mul.f64 	%fd78, %fd9, %fd77;
	div.rn.f64 	%fd79, %fd75, 0d3FD5555555555555;
	add.f64 	%fd80, %fd79, 0d3FF0000000000000;
	div.rn.f64 	%fd81, %fd76, 0d3FCC71C71C71C71C;
	add.f64 	%fd82, %fd80, %fd81;
	sub.f64 	%fd83, %fd82, %fd7;
	mul.f64 	%fd84, %fd78, %fd83;
	ld.const.u32 	%r30, [D3Q19_CX+20];
	cvt.rn.f64.s32 	%fd85, %r30;
	ld.const.u32 	%r31, [D3Q19_CY+20];
	cvt.rn.f64.s32 	%fd86, %r31;
	mul.f64 	%fd87, %fd2, %fd86;
	fma.rn.f64 	%fd88, %fd1, %fd85, %fd87;
	ld.const.u32 	%r32, [D3Q19_CZ+20];
	cvt.rn.f64.s32 	%fd89, %r32;
	fma.rn.f64 	%fd90, %fd3, %fd89, %fd88;
	mul.f64 	%fd91, %fd90, %fd90;
	ld.const.f64 	%fd92, [D3Q19_W+40];
	mul.f64 	%fd93, %fd9, %fd92;
	div.rn.f64 	%fd94, %fd90, 0d3FD5555555555555;
	add.f64 	%fd95, %fd94, 0d3FF0000000000000;
	div.rn.f64 	%fd96, %fd91, 0d3FCC71C71C71C71C;
	add.f64 	%fd97, %fd95, %fd96;
	sub.f64 	%fd98, %fd97, %fd7;
	mul.f64 	%fd99, %fd93, %fd98;
	ld.const.u32 	%r33, [D3Q19_CX+24];
	cvt.rn.f64.s32 	%fd100, %r33;
	ld.const.u32 	%r34, [D3Q19_CY+24];
	cvt.rn.f64.s32 	%fd101, %r34;
	mul.f64 	%fd102, %fd2, %fd101;
	fma.rn.f64 	%fd103, %fd1, %fd100, %fd102;
	ld.const.u32 	%r35, [D3Q19_CZ+24];
	cvt.rn.f64.s32 	%fd104, %r35;
	fma.rn.f64 	%fd105, %fd3, %fd104, %fd103;
	mul.f64 	%fd106, %fd105, %fd105;
	ld.const.f64 	%fd107, [D3Q19_W+48];
	mul.f64 	%fd108, %fd9, %fd107;
	div.rn.f64 	%fd109, %fd105, 0d3FD5555555555555;
	add.f64 	%fd110, %fd109, 0d3FF0000000000000;
	div.rn.f64 	%fd111, %fd106, 0d3FCC71C71C71C71C;
	add.f64 	%fd112, %fd110, %fd111;
	sub.f64 	%fd113, %fd112, %fd7;
	mul.f64 	%fd114, %fd108, %fd113;
	ld.const.u32 	%r36, [D3Q19_CX+28];
	cvt.rn.f64.s32 	%fd115, %r36;
	ld.const.u32 	%r37, [D3Q19_CY+28];
	cvt.rn.f64.s32 	%fd116, %r37;
	mul.f64 	%fd117, %fd2, %fd116;
	fma.rn.f64 	%fd118, %fd1, %fd115, %fd117;
	ld.const.u32 	%r38, [D3Q19_CZ+28];
	cvt.rn.f64.s32 	%fd119, %r38;
	fma.rn.f64 	%fd120, %fd3, %fd119, %fd118;
	mul.f64 	%fd121, %fd120, %fd120;
	ld.const.f64 	%fd122, [D3Q19_W+56];
	mul.f64 	%fd123, %fd9, %fd122;
	div.rn.f64 	%fd124, %fd120, 0d3FD5555555555555;
	add.f64 	%fd125, %fd124, 0d3FF0000000000000;
	div.rn.f64 	%fd126, %fd121, 0d3FCC71C71C71C71C;
	add.f64 	%fd127, %fd125, %fd126;
	sub.f64 	%fd128, %fd127, %fd7;
	mul.f64 	%fd129, %fd123, %fd128;
	ld.const.u32 	%r39, [D3Q19_CX+32];
	cvt.rn.f64.s32 	%fd130, %r39;
	ld.const.u32 	%r40, [D3Q19_CY+32];
	cvt.rn.f64.s32 	%fd131, %r40;
	mul.f64 	%fd132, %fd2, %fd131;
	fma.rn.f64 	%fd133, %fd1, %fd130, %fd132;
	ld.const.u32 	%r41, [D3Q19_CZ+32];
	cvt.rn.f64.s32 	%fd134, %r41;
	fma.rn.f64 	%fd135, %fd3, %fd134, %fd133;
	mul.f64 	%fd136, %fd135, %fd135;
	ld.const.f64 	%fd137, [D3Q19_W+64];
	mul.f64 	%fd138, %fd9, %fd137;
	div.rn.f64 	%fd139, %fd135, 0d3FD5555555555555;
	add.f64 	%fd140, %fd139, 0d3FF0000000000000;
	div.rn.f64 	%fd141, %fd136, 0d3FCC71C71C71C71C;
	add.f64 	%fd142, %fd140, %fd141;
	sub.f64 	%fd143, %fd142, %fd7;
	mul.f64 	%fd144, %fd138, %fd143;
	ld.const.u32 	%r42, [D3Q19_CX+36];
	cvt.rn.f64.s32 	%fd145, %r42;
	ld.const.u32 	%r43, [D3Q19_CY+36];
	cvt.rn.f64.s32 	%fd146, %r43;
	mul.f64 	%fd147, %fd2, %fd146;
	fma.rn.f64 	%fd148, %fd1, %fd145, %fd147;
	ld.const.u32 	%r44, [D3Q19_CZ+36];
	cvt.rn.f64.s32 	%fd149, %r44;
	fma.rn.f64 	%fd150, %fd3, %fd149, %fd148;
	mul.f64 	%fd151, %fd150, %fd150;
	ld.const.f64 	%fd152, [D3Q19_W+72];
	mul.f64 	%fd153, %fd9, %fd152;
	div.rn.f64 	%fd154, %fd150, 0d3FD5555555555555;
	add.f64 	%fd155, %fd154, 0d3FF0000000000000;
	div.rn.f64 	%fd156, %fd151, 0d3FCC71C71C71C71C;
	add.f64 	%fd157, %fd155, %fd156;
	sub.f64 	%fd158, %fd157, %fd7;
	mul.f64 	%fd159, %fd153, %fd158;
	ld.const.u32 	%r45, [D3Q19_CX+40];
	cvt.rn.f64.s32 	%fd160, %r45;
	ld.const.u32 	%r46, [D3Q19_CY+40];
	cvt.rn.f64.s32 	%fd161, %r46;
	mul.f64 	%fd162, %fd2, %fd161;
	fma.rn.f64 	%fd163, %fd1, %fd160, %fd162;
	ld.const.u32 	%r47, [D3Q19_CZ+40];
	cvt.rn.f64.s32 	%fd164, %r47;
	fma.rn.f64 	%fd165, %fd3, %fd164, %fd163;
	mul.f64 	%fd166, %fd165, %fd165;
	ld.const.f64 	%fd167, [D3Q19_W+80];
	mul.f64 	%fd168, %fd9, %fd167;
	div.rn.f64 	%fd169, %fd165, 0d3FD5555555555555;
	add.f64 	%fd170, %fd169, 0d3FF0000000000000;
	div.rn.f64 	%fd171, %fd166, 0d3FCC71C71C71C71C;
	add.f64 	%fd172, %fd170, %fd171;
	sub.f64 	%fd173, %fd172, %fd7;
	mul.f64 	%fd174, %fd168, %fd173;
	ld.const.u32 	%r48, [D3Q19_CX+44];
	cvt.rn.f64.s32 	%fd175, %r48;
	ld.const.u32 	%r49, [D3Q19_CY+44];
	cvt.rn.f64.s32 	%fd176, %r49;
	mul.f64 	%fd177, %fd2, %fd176;
	fma.rn.f64 	%fd178, %fd1, %fd175, %fd177;
	ld.const.u32 	%r50, [D3Q19_CZ+44];
	cvt.rn.f64.s32 	%fd179, %r50;
	fma.rn.f64 	%fd180, %fd3, %fd179, %fd178;
	mul.f64 	%fd181, %fd180, %fd180;
	ld.const.f64 	%fd182, [D3Q19_W+88];
	mul.f64 	%fd183, %fd9, %fd182;
	div.rn.f64 	%fd184, %fd180, 0d3FD5555555555555;
	add.f64 	%fd185, %fd184, 0d3FF0000000000000;
	div.rn.f64 	%fd186, %fd181, 0d3FCC71C71C71C71C;
	add.f64 	%fd187, %fd185, %fd186;
	sub.f64 	%fd188, %fd187, %fd7;
	mul.f64 	%fd189, %fd183, %fd188;
	ld.const.u32 	%r51, [D3Q19_CX+48];
	cvt.rn.f64.s32 	%fd190, %r51;
	ld.const.u32 	%r52, [D3Q19_CY+48];
	cvt.rn.f64.s32 	%fd191, %r52;
	mul.f64 	%fd192, %fd2, %fd191;
	fma.rn.f64 	%fd193, %fd1, %fd190, %fd192;
	ld.const.u32 	%r53, [D3Q19_CZ+48];
	cvt.rn.f64.s32 	%fd194, %r53;
	fma.rn.f64 	%fd195, %fd3, %fd194, %fd193;
	mul.f64 	%fd196, %fd195, %fd195;
	ld.const.f64 	%fd197, [D3Q19_W+96];
	mul.f64 	%fd198, %fd9, %fd197;
	div.rn.f64 	%fd199, %fd195, 0d3FD5555555555555;
	add.f64 	%fd200, %fd199, 0d3FF0000000000000;
	div.rn.f64 	%fd201, %fd196, 0d3FCC71C71C71C71C;
	add.f64 	%fd202, %fd200, %fd201;
	sub.f64 	%fd203, %fd202, %fd7;
	mul.f64 	%fd204, %fd198, %fd203;
	ld.const.u32 	%r54, [D3Q19_CX+52];
	cvt.rn.f64.s32 	%fd205, %r54;
	ld.const.u32 	%r55, [D3Q19_CY+52];
	cvt.rn.f64.s32 	%fd206, %r55;
	mul.f64 	%fd207, %fd2, %fd206;
	fma.rn.f64 	%fd208, %fd1, %fd205, %fd207;
	ld.const.u32 	%r56, [D3Q19_CZ+52];
	cvt.rn.f64.s32 	%fd209, %r56;
	fma.rn.f64 	%fd210, %fd3, %fd209, %fd208;
	mul.f64 	%fd211, %fd210, %fd210;
	ld.const.f64 	%fd212, [D3Q19_W+104];
	mul.f64 	%fd213, %fd9, %fd212;
	div.rn.f64 	%fd214, %fd210, 0d3FD5555555555555;
	add.f64 	%fd215, %fd214, 0d3FF0000000000000;
	div.rn.f64 	%fd216, %fd211, 0d3FCC71C71C71C71C;
	add.f64 	%fd217, %fd215, %fd216;
	sub.f64 	%fd218, %fd217, %fd7;
	mul.f64 	%fd219, %fd213, %fd218;
	ld.const.u32 	%r57, [D3Q19_CX+56];
	cvt.rn.f64.s32 	%fd220, %r57;
	ld.const.u32 	%r58, [D3Q19_CY+56];
	cvt.rn.f64.s32 	%fd221, %r58;
	mul.f64 	%fd222, %fd2, %fd221;
	fma.rn.f64 	%fd223, %fd1, %fd220, %fd222;
	ld.const.u32 	%r59, [D3Q19_CZ+56];
	cvt.rn.f64.s32 	%fd224, %r59;
	fma.rn.f64 	%fd225, %fd3, %fd224, %fd223;
	mul.f64 	%fd226, %fd225, %fd225;
	ld.const.f64 	%fd227, [D3Q19_W+112];
	mul.f64 	%fd228, %fd9, %fd227;
	div.rn.f64 	%fd229, %fd225, 0d3FD5555555555555;
	add.f64 	%fd230, %fd229, 0d3FF0000000000000;
	div.rn.f64 	%fd231, %fd226, 0d3FCC71C71C71C71C;
	add.f64 	%fd232, %fd230, %fd231;
	sub.f64 	%fd233, %fd232, %fd7;
	mul.f64 	%fd234, %fd228, %fd233;
	ld.const.u32 	%r60, [D3Q19_CX+60];
	cvt.rn.f64.s32 	%fd235, %r60;
	ld.const.u32 	%r61, [D3Q19_CY+60];
	cvt.rn.f64.s32 	%fd236, %r61;
	mul.f64 	%fd237, %fd2, %fd236;
	fma.rn.f64 	%fd238, %fd1, %fd235, %fd237;
	ld.const.u32 	%r62, [D3Q19_CZ+60];
	cvt.rn.f64.s32 	%fd239, %r62;
	fma.rn.f64 	%fd240, %fd3, %fd239, %fd238;
	mul.f64 	%fd241, %fd240, %fd240;
	ld.const.f64 	%fd242, [D3Q19_W+120];
	mul.f64 	%fd243, %fd9, %fd242;
	div.rn.f64 	%fd244, %fd240, 0d3FD5555555555555;
	add.f64 	%fd245, %fd244, 0d3FF0000000000000;
	div.rn.f64 	%fd246, %fd241, 0d3FCC71C71C71C71C;
	add.f64 	%fd247, %fd245, %fd246;
	sub.f64 	%fd248, %fd247, %fd7;
	mul.f64 	%fd249, %fd243, %fd248;
	ld.const.u32 	%r63, [D3Q19_CX+64];
	cvt.rn.f64.s32 	%fd250, %r63;
	ld.const.u32 	%r64, [D3Q19_CY+64];
	cvt.rn.f64.s32 	%fd251, %r64;
	mul.f64 	%fd252, %fd2, %fd251;
	fma.rn.f64 	%fd253, %fd1, %fd250, %fd252;
	ld.const.u32 	%r65, [D3Q19_CZ+64];
	cvt.rn.f64.s32 	%fd254, %r65;
	fma.rn.f64 	%fd255, %fd3, %fd254, %fd253;
	mul.f64 	%fd256, %fd255, %fd255;
	ld.const.f64 	%fd257, [D3Q19_W+128];
	mul.f64 	%fd258, %fd9, %fd257;
	div.rn.f64 	%fd259, %fd255, 0d3FD5555555555555;
	add.f64 	%fd260, %fd259, 0d3FF0000000000000;
	div.rn.f64 	%fd261, %fd256, 0d3FCC71C71C71C71C;
	add.f64 	%fd262, %fd260, %fd261;
	sub.f64 	%fd263, %fd262, %fd7;
	mul.f64 	%fd264, %fd258, %fd263;
	ld.const.u32 	%r66, [D3Q19_CX+68];
	cvt.rn.f64.s32 	%fd265, %r66;
	ld.const.u32 	%r67, [D3Q19_CY+68];
	cvt.rn.f64.s32 	%fd266, %r67;
	mul.f64 	%fd267, %fd2, %fd266;
	fma.rn.f64 	%fd268, %fd1, %fd265, %fd267;
	ld.const.u32 	%r68, [D3Q19_CZ+68];
	cvt.rn.f64.s32 	%fd269, %r68;
	fma.rn.f64 	%fd270, %fd3, %fd269, %fd268;
	mul.f64 	%fd271, %fd270, %fd270;
	ld.const.f64 	%fd272, [D3Q19_W+136];
	mul.f64 	%fd273, %fd9, %fd272;
	div.rn.f64 	%fd274, %fd270, 0d3FD5555555555555;
	add.f64 	%fd275, %fd274, 0d3FF0000000000000;
	div.rn.f64 	%fd276, %fd271, 0d3FCC71C71C71C71C;
	add.f64 	%fd277, %fd275, %fd276;
	sub.f64 	%fd278, %fd277, %fd7;
	mul.f64 	%fd279, %fd273, %fd278;
	ld.const.u32 	%r69, [D3Q19_CX+72];
	cvt.rn.f64.s32 	%fd280, %r69;
	ld.const.u32 	%r70, [D3Q19_CY+72];
	cvt.rn.f64.s32 	%fd281, %r70;
	mul.f64 	%fd282, %fd2, %fd281;
	fma.rn.f64 	%fd283, %fd1, %fd280, %fd282;
	ld.const.u32 	%r71, [D3Q19_CZ+72];
	cvt.rn.f64.s32 	%fd284, %r71;
	fma.rn.f64 	%fd285, %fd3, %fd284, %fd283;
	mul.f64 	%fd286, %fd285, %fd285;
	ld.const.f64 	%fd287, [D3Q19_W+144];
	mul.f64 	%fd288, %fd9, %fd287;
	div.rn.f64 	%fd289, %fd285, 0d3FD5555555555555;
	add.f64 	%fd290, %fd289, 0d3FF0000000000000;
	div.rn.f64 	%fd291, %fd286, 0d3FCC71C71C71C71C;
	add.f64 	%fd292, %fd290, %fd291;
	sub.f64 	%fd293, %fd292, %fd7;
	mul.f64 	%fd294, %fd288, %fd293;
	mul.lo.s32 	%r72, %r13, 19;
	rcp.rn.f64 	%fd295, %fd8;
	mul.wide.s32 	%rd14, %r72, 8;
	add.s64 	%rd15, %rd5, %rd14;
	ld.global.f64 	%fd296, [%rd15];
	sub.f64 	%fd297, %fd296, %fd24;
	mul.f64 	%fd298, %fd295, %fd297;
	sub.f64 	%fd299, %fd296, %fd298;
	st.global.f64 	[%rd15], %fd299;
	ld.global.f64 	%fd300, [%rd15+8];
	sub.f64 	%fd301, %fd300, %fd39;
	mul.f64 	%fd302, %fd295, %fd301;
	sub.f64 	%fd303, %fd300, %fd302;
	st.global.f64 	[%rd15+8], %fd303;
	ld.global.f64 	%fd304, [%rd15+16];
	sub.f64 	%fd305, %fd304, %fd54;
	mul.f64 	%fd306, %fd295, %fd305;
	sub.f64 	%fd307, %fd304, %fd306;
	st.global.f64 	[%rd15+16], %fd307;
	ld.global.f64 	%fd308, [%rd15+24];
	sub.f64 	%fd309, %fd308, %fd69;
	mul.f64 	%fd310, %fd295, %fd309;
	sub.f64 	%fd311, %fd308, %fd310;
	st.global.f64 	[%rd15+24], %fd311;
	ld.global.f64 	%fd312, [%rd15+32];
	sub.f64 	%fd313, %fd312, %fd84;
	mul.f64 	%fd314, %fd295, %fd313;
	sub.f64 	%fd315, %fd312, %fd314;
	st.global.f64 	[%rd15+32], %fd315;
	ld.global.f64 	%fd316, [%rd15+40];
	sub.f64 	%fd317, %fd316, %fd99;
	mul.f64 	%fd318, %fd295, %fd317;
	sub.f64 	%fd319, %fd316, %fd318;
	st.global.f64 	[%rd15+40], %fd319;
	ld.global.f64 	%fd320, [%rd15+48];
	sub.f64 	%fd321, %fd320, %fd114;
	mul.f64 	%fd322, %fd295, %fd321;
	sub.f64 	%fd323, %fd320, %fd322;
	st.global.f64 	[%rd15+48], %fd323;
	ld.global.f64 	%fd324, [%rd15+56];
	sub.f64 	%fd325, %fd324, %fd129;
	mul.f64 	%fd326, %fd295, %fd325;
	sub.f64 	%fd327, %fd324, %fd326;
	st.global.f64 	[%rd15+56], %fd327;
	ld.global.f64 	%fd328, [%rd15+64];
	sub.f64 	%fd329, %fd328, %fd144;
	mul.f64 	%fd330, %fd295, %fd329;
	sub.f64 	%fd331, %fd328, %fd330;
	st.global.f64 	[%rd15+64], %fd331;
	ld.global.f64 	%fd332, [%rd15+72];
	sub.f64 	%fd333, %fd332, %fd159;
	mul.f64 	%fd334, %fd295, %fd333;
	sub.f64 	%fd335, %fd332, %fd334;
	st.global.f64 	[%rd15+72], %fd335;
	ld.global.f64 	%fd336, [%rd15+80];
	sub.f64 	%fd337, %fd336, %fd174;
	mul.f64 	%fd338, %fd295, %fd337;
	sub.f64 	%fd339, %fd336, %fd338;
	st.global.f64 	[%rd15+80], %fd339;
	ld.global.f64 	%fd340, [%rd15+88];
	sub.f64 	%fd341, %fd340, %fd189;
	mul.f64 	%fd342, %fd295, %fd341;
	sub.f64 	%fd343, %fd340, %fd342;
	st.global.f64 	[%rd15+88], %fd343;
	ld.global.f64 	%fd344, [%rd15+96];
	sub.f64 	%fd345, %fd344, %fd204;
	mul.f64 	%fd346, %fd295, %fd345;
	sub.f64 	%fd347, %fd344, %fd346;
	st.global.f64 	[%rd15+96], %fd347;
	ld.global.f64 	%fd348, [%rd15+104];
	sub.f64 	%fd349, %fd348, %fd219;
	mul.f64 	%fd350, %fd295, %fd349;
	sub.f64 	%fd351, %fd348, %fd350;
	st.global.f64 	[%rd15+104], %fd351;
	ld.global.f64 	%fd352, [%rd15+112];
	sub.f64 	%fd353, %fd352, %fd234;
	mul.f64 	%fd354, %fd295, %fd353;
	sub.f64 	%fd355, %fd352, %fd354;
	st.global.f64 	[%rd15+112], %fd355;
	ld.global.f64 	%fd356, [%rd15+120];
	sub.f64 	%fd357, %fd356, %fd249;
	mul.f64 	%fd358, %fd295, %fd357;
	sub.f64 	%fd359, %fd356, %fd358;
	st.global.f64 	[%rd15+120], %fd359;
	ld.global.f64 	%fd360, [%rd15+128];
	sub.f64 	%fd361, %fd360, %fd264;
	mul.f64 	%fd362, %fd295, %fd361;
	sub.f64 	%fd363, %fd360, %fd362;
	st.global.f64 	[%rd15+128], %fd363;
	ld.global.f64 	%fd364, [%rd15+136];
	sub.f64 	%fd365, %fd364, %fd279;
	mul.f64 	%fd366, %fd295, %fd365;
	sub.f64 	%fd367, %fd364, %fd366;
	st.global.f64 	[%rd15+136], %fd367;
	ld.global.f64 	%fd368, [%rd15+144];
	sub.f64 	%fd369, %fd368, %fd294;
	mul.f64 	%fd370, %fd295, %fd369;
	sub.f64 	%fd371, %fd368, %fd370;
	st.global.f64 	[%rd15+144], %fd371;
$L__BB1_2:
	ret;

}
	// .globl	streaming_kernel
.visible .entry streaming_kernel(
	.param .u64 .ptr .align 1 streaming_kernel_param_0,
	.param .u64 .ptr .align 1 streaming_kernel_param_1,
	.param .u32 streaming_kernel_param_2,
	.param .u32 streaming_kernel_param_3,
	.param .u32 streaming_kernel_param_4
)
{
	.reg .pred 	%p<7>;
	.reg .b32 	%r<76>;
	.reg .b64 	%rd<41>;
	.reg .b64 	%fd<5>;

	ld.param.u64 	%rd12, [streaming_kernel_param_0];
	ld.param.u64 	%rd13, [streaming_kernel_param_1];
	ld.param.u32 	%r10, [streaming_kernel_param_2];
	ld.param.u32 	%r13, [streaming_kernel_param_3];
	ld.param.u32 	%r12, [streaming_kernel_param_4];
	cvta.to.global.u64 	%rd1, %rd13;
	mov.u32 	%r14, %ctaid.x;
	mov.u32 	%r15, %ntid.x;
	mov.u32 	%r16, %tid.x;
	mad.lo.s32 	%r1, %r14, %r15, %r16;
	mov.u32 	%r17, %ctaid.y;
	mov.u32 	%r18, %ntid.y;
	mov.u32 	%r19, %tid.y;
	mad.lo.s32 	%r20, %r17, %r18, %r19;
	mov.u32 	%r21, %ctaid.z;
	mov.u32 	%r22, %ntid.z;
	mov.u32 	%r23, %tid.z;
	mad.lo.s32 	%r3, %r21, %r22, %r23;
	setp.ge.s32 	%p1, %r1, %r10;
	setp.ge.s32 	%p2, %r20, %r13;
	or.pred  	%p3, %p1, %p2;
	setp.ge.s32 	%p4, %r3, %r12;
	or.pred  	%p5, %p3, %p4;
	@%p5 bra 	$L__BB2_4;
	mad.lo.s32 	%r24, %r13, %r3, %r20;
	mad.lo.s32 	%r25, %r24, %r10, %r1;
	add.s32 	%r4, %r10, %r1;
	add.s32 	%r5, %r13, %r20;
	add.s32 	%r6, %r12, %r3;
	mul.lo.s32 	%r75, %r25, 19;
	cvta.to.global.u64 	%rd18, %rd12;
	mov.u64 	%rd19, D3Q19_CX;
	add.s64 	%rd39, %rd19, 8;
	mov.u64 	%rd20, D3Q19_CY;
	add.s64 	%rd38, %rd20, 8;
	mov.u64 	%rd21, D3Q19_CZ;
	add.s64 	%rd37, %rd21, 8;
	add.s64 	%rd2, %rd18, 16;
	mov.b64 	%rd40, 0;
$L__BB2_2:
	cvt.u32.u64 	%r26, %rd40;
	mul.wide.s32 	%rd22, %r75, 8;
	add.s64 	%rd7, %rd2, %rd22;
	ld.const.u32 	%r27, [%rd39+-8];
	add.s32 	%r28, %r4, %r27;
	rem.s32 	%r29, %r28, %r10;
	ld.const.u32 	%r30, [%rd38+-8];
	add.s32 	%r31, %r5, %r30;
	rem.s32 	%r32, %r31, %r13;
	ld.const.u32 	%r33, [%rd37+-8];
	add.s32 	%r34, %r6, %r33;
	rem.s32 	%r35, %r34, %r12;
	mad.lo.s32 	%r36, %r35, %r13, %r32;
	mad.lo.s32 	%r37, %r36, %r10, %r29;
	ld.global.f64 	%fd1, [%rd7+-16];
	mad.lo.s32 	%r38, %r37, 19, %r26;
	mul.wide.s32 	%rd23, %r38, 8;
	add.s64 	%rd24, %rd1, %rd23;
	st.global.f64 	[%rd24], %fd1;
	ld.const.u32 	%r39, [%rd39+-4];
	add.s32 	%r40, %r4, %r39;
	rem.s32 	%r41, %r40, %r10;
	ld.const.u32 	%r42, [%rd38+-4];
	add.s32 	%r43, %r5, %r42;
	rem.s32 	%r44, %r43, %r13;
	ld.const.u32 	%r45, [%rd37+-4];
	add.s32 	%r46, %r6, %r45;
	rem.s32 	%r47, %r46, %r12;
	mad.lo.s32 	%r48, %r47, %r13, %r44;
	mad.lo.s32 	%r49, %r48, %r10, %r41;
	ld.global.f64 	%fd2, [%rd7+-8];
	mul.lo.s32 	%r50, %r49, 19;
	cvt.s64.s32 	%rd25, %r50;
	add.s64 	%rd26, %rd40, %rd25;
	shl.b64 	%rd27, %rd26, 3;
	add.s64 	%rd28, %rd1, %rd27;
	st.global.f64 	[%rd28+8], %fd2;
	ld.const.u32 	%r51, [%rd39];
	add.s32 	%r52, %r4, %r51;
	rem.s32 	%r53, %r52, %r10;
	ld.const.u32 	%r54, [%rd38];
	add.s32 	%r55, %r5, %r54;
	rem.s32 	%r56, %r55, %r13;
	ld.const.u32 	%r57, [%rd37];
	add.s32 	%r58, %r6, %r57;
	rem.s32 	%r59, %r58, %r12;
	mad.lo.s32 	%r60, %r59, %r13, %r56;
	mad.lo.s32 	%r61, %r60, %r10, %r53;
	ld.global.f64 	%fd3, [%rd7];
	mul.lo.s32 	%r62, %r61, 19;
	cvt.s64.s32 	%rd29, %r62;
	add.s64 	%rd30, %rd40, %rd29;
	shl.b64 	%rd31, %rd30, 3;
	add.s64 	%rd32, %rd1, %rd31;
	st.global.f64 	[%rd32+16], %fd3;
	setp.eq.s32 	%p6, %r26, 16;
	@%p6 bra 	$L__BB2_4;
	ld.const.u32 	%r63, [%rd39+4];
	add.s32 	%r64, %r4, %r63;
	rem.s32 	%r65, %r64, %r10;
	ld.const.u32 	%r66, [%rd38+4];
	add.s32 	%r67, %r5, %r66;
	rem.s32 	%r68, %r67, %r13;
	ld.const.u32 	%r69, [%rd37+4];
	add.s32 	%r70, %r6, %r69;
	rem.s32 	%r71, %r70, %r12;
	mad.lo.s32 	%r72, %r71, %r13, %r68;
	mad.lo.s32 	%r73, %r72, %r10, %r65;
	ld.global.f64 	%fd4, [%rd7+8];
	mul.lo.s32 	%r74, %r73, 19;
	cvt.s64.s32 	%rd33, %r74;
	add.s64 	%rd34, %rd40, %rd33;
	shl.b64 	%rd35, %rd34, 3;
	add.s64 	%rd36, %rd1, %rd35;
	st.global.f64 	[%rd36+24], %fd4;
	add.s64 	%rd40, %rd40, 4;
	add.s64 	%rd39, %rd39, 16;
	add.s32 	%r75, %r75, 4;
	add.s64 	%rd38, %rd38, 16;
	add.s64 	%rd37, %rd37, 16;
	bra.uni 	$L__BB2_2;
$L__BB2_4:
	ret;

}
	// .globl	initialize_uniform_kernel
.visible .entry initialize_uniform_kernel(
	.param .u64 .ptr .align 1 initialize_uniform_kernel_param_0,
	.param .u64 .ptr .align 1 initialize_uniform_kernel_param_1,
	.param .u64 .ptr .align 1 initialize_uniform_kernel_param_2,
	.param .f64 initialize_uniform_kernel_param_3,
	.param .f64 initialize_uniform_kernel_param_4,
	.param .f64 initialize_uniform_kernel_param_5,
	.param .f64 initialize_uniform_kernel_param_6,
	.param .u32 initialize_uniform_kernel_param_7,
	.param .u32 initialize_uniform_kernel_param_8,
	.param .u32 initialize_uniform_kernel_param_9
)
{
	.reg .pred 	%p<2>;
	.reg .b32 	%r<73>;
	.reg .b64 	%rd<16>;
	.reg .b64 	%fd<298>;

	ld.param.u32 	%r1, [initialize_uniform_kernel_param_7];
	ld.param.u32 	%r2, [initialize_uniform_kernel_param_8];
	ld.param.u32 	%r3, [initialize_uniform_kernel_param_9];
	mov.u32 	%r4, %ctaid.x;
	mov.u32 	%r5, %ntid.x;
	mov.u32 	%r6, %tid.x;
	mad.lo.s32 	%r7, %r4, %r5, %r6;
	mul.lo.s32 	%r8, %r2, %r1;
	mul.lo.s32 	%r9, %r8, %r3;
	setp.ge.s32 	%p1, %r7, %r9;
	@%p1 bra 	$L__BB3_2;
	ld.param.f64 	%fd297, [initialize_uniform_kernel_param_6];
	ld.param.f64 	%fd296, [initialize_uniform_kernel_param_5];
	ld.param.f64 	%fd295, [initialize_uniform_kernel_param_4];
	ld.param.f64 	%fd294, [initialize_uniform_kernel_param_3];
	ld.param.u64 	%rd15, [initialize_uniform_kernel_param_2];
	ld.param.u64 	%rd14, [initialize_uniform_kernel_param_1];
	ld.param.u64 	%rd13, [initialize_uniform_kernel_param_0];
	cvta.to.global.u64 	%rd4, %rd13;
	cvta.to.global.u64 	%rd5, %rd14;
	cvta.to.global.u64 	%rd6, %rd15;
	mov.u32 	%r10, %ctaid.x;
	mov.u32 	%r11, %ntid.x;
	mov.u32 	%r12, %tid.x;
	mad.lo.s32 	%r13, %r10, %r11, %r12;
	mul.wide.s32 	%rd7, %r13, 8;
	add.s64 	%rd8, %rd5, %rd7;
	st.global.f64 	[%rd8], %fd294;
	mul.lo.s32 	%r14, %r13, 3;
	mul.wide.s32 	%rd9, %r14, 8;
	add.s64 	%rd10, %rd6, %rd9;
	st.global.f64 	[%rd10], %fd295;
	st.global.f64 	[%rd10+8], %fd296;
	st.global.f64 	[%rd10+16], %fd297;
	mul.f64 	%fd5, %fd296, %fd296;
	fma.rn.f64 	%fd6, %fd295, %fd295, %fd5;
	fma.rn.f64 	%fd7, %fd297, %fd297, %fd6;
	div.rn.f64 	%fd8, %fd7, 0d3FE5555555555555;
	ld.const.u32 	%r15, [D3Q19_CX];
	cvt.rn.f64.s32 	%fd9, %r15;
	ld.const.u32 	%r16, [D3Q19_CY];
	cvt.rn.f64.s32 	%fd10, %r16;
	mul.f64 	%fd11, %fd296, %fd10;
	fma.rn.f64 	%fd12, %fd295, %fd9, %fd11;
	ld.const.u32 	%r17, [D3Q19_CZ];
	cvt.rn.f64.s32 	%fd13, %r17;
	fma.rn.f64 	%fd14, %fd297, %fd13, %fd12;
	mul.f64 	%fd15, %fd14, %fd14;
	ld.const.f64 	%fd16, [D3Q19_W];
	mul.f64 	%fd17, %fd294, %fd16;
	div.rn.f64 	%fd18, %fd14, 0d3FD5555555555555;
	add.f64 	%fd19, %fd18, 0d3FF0000000000000;
	div.rn.f64 	%fd20, %fd15, 0d3FCC71C71C71C71C;
	add.f64 	%fd21, %fd19, %fd20;
	sub.f64 	%fd22, %fd21, %fd8;
	mul.f64 	%fd23, %fd17, %fd22;
	ld.const.u32 	%r18, [D3Q19_CX+4];
	cvt.rn.f64.s32 	%fd24, %r18;
	ld.const.u32 	%r19, [D3Q19_CY+4];
	cvt.rn.f64.s32 	%fd25, %r19;
	mul.f64 	%fd26, %fd296, %fd25;
	fma.rn.f64 	%fd27, %fd295, %fd24, %fd26;
	ld.const.u32 	%r20, [D3Q19_CZ+4];
	cvt.rn.f64.s32 	%fd28, %r20;
	fma.rn.f64 	%fd29, %fd297, %fd28, %fd27;
	mul.f64 	%fd30, %fd29, %fd29;
	ld.const.f64 	%fd31, [D3Q19_W+8];
	mul.f64 	%fd32, %fd294, %fd31;
	div.rn.f64 	%fd33, %fd29, 0d3FD5555555555555;
	add.f64 	%fd34, %fd33, 0d3FF0000000000000;
	div.rn.f64 	%fd35, %fd30, 0d3FCC71C71C71C71C;
	add.f64 	%fd36, %fd34, %fd35;
	sub.f64 	%fd37, %fd36, %fd8;
	mul.f64 	%fd38, %fd32, %fd37;
	ld.const.u32 	%r21, [D3Q19_CX+8];
	cvt.rn.f64.s32 	%fd39, %r21;
	ld.const.u32 	%r22, [D3Q19_CY+8];
	cvt.rn.f64.s32 	%fd40, %r22;
	mul.f64 	%fd41, %fd296, %fd40;
	fma.rn.f64 	%fd42, %fd295, %fd39, %fd41;
	ld.const.u32 	%r23, [D3Q19_CZ+8];
	cvt.rn.f64.s32 	%fd43, %r23;
	fma.rn.f64 	%fd44, %fd297, %fd43, %fd42;
	mul.f64 	%fd45, %fd44, %fd44;
	ld.const.f64 	%fd46, [D3Q19_W+16];
	mul.f64 	%fd47, %fd294, %fd46;
	div.rn.f64 	%fd48, %fd44, 0d3FD5555555555555;
	add.f64 	%fd49, %fd48, 0d3FF0000000000000;
	div.rn.f64 	%fd50, %fd45, 0d3FCC71C71C71C71C;
	add.f64 	%fd51, %fd49, %fd50;
	sub.f64 	%fd52, %fd51, %fd8;
	mul.f64 	%fd53, %fd47, %fd52;
	ld.const.u32 	%r24, [D3Q19_CX+12];
	cvt.rn.f64.s32 	%fd54, %r24;
	ld.const.u32 	%r25, [D3Q19_CY+12];
	cvt.rn.f64.s32 	%fd55, %r25;
	mul.f64 	%fd56, %fd296, %fd55;
	fma.rn.f64 	%fd57, %fd295, %fd54, %fd56;
	ld.const.u32 	%r26, [D3Q19_CZ+12];
	cvt.rn.f64.s32 	%fd58, %r26;
	fma.rn.f64 	%fd59, %fd297, %fd58, %fd57;
	mul.f64 	%fd60, %fd59, %fd59;
	ld.const.f64 	%fd61, [D3Q19_W+24];
	mul.f64 	%fd62, %fd294, %fd61;
	div.rn.f64 	%fd63, %fd59, 0d3FD5555555555555;
	add.f64 	%fd64, %fd63, 0d3FF0000000000000;
	div.rn.f64 	%fd65, %fd60, 0d3FCC71C71C71C71C;
	add.f64 	%fd66, %fd64, %fd65;
	sub.f64 	%fd67, %fd66, %fd8;
	mul.f64 	%fd68, %fd62, %fd67;
	ld.const.u32 	%r27, [D3Q19_CX+16];
	cvt.rn.f64.s32 	%fd69, %r27;
	ld.const.u32 	%r28, [D3Q19_CY+16];
	cvt.rn.f64.s32 	%fd70, %r28;
	mul.f64 	%fd71, %fd296, %fd70;
	fma.rn.f64 	%fd72, %fd295, %fd69, %fd71;
	ld.const.u32 	%r29, [D3Q19_CZ+16];
	cvt.rn.f64.s32 	%fd73, %r29;
	fma.rn.f64 	%fd74, %fd297, %fd73, %fd72;
	mul.f64 	%fd75, %fd74, %fd74;
	ld.const.f64 	%fd76, [D3Q19_W+32];
	mul.f64 	%fd77, %fd294, %fd76;
	div.rn.f64 	%fd78, %fd74, 0d3FD5555555555555;
	add.f64 	%fd79, %fd78, 0d3FF0000000000000;
	div.rn.f64 	%fd80, %fd75, 0d3FCC71C71C71C71C;
	add.f64 	%fd81, %fd79, %fd80;
	sub.f64 	%fd82, %fd81, %fd8;
	mul.f64 	%fd83, %fd77, %fd82;
	ld.const.u32 	%r30, [D3Q19_CX+20];
	cvt.rn.f64.s32 	%fd84, %r30;
	ld.const.u32 	%r31, [D3Q19_CY+20];
	cvt.rn.f64.s32 	%fd85, %r31;
	mul.f64 	%fd86, %fd296, %fd85;
	fma.rn.f64 	%fd87, %fd295, %fd84, %fd86;
	ld.const.u32 	%r32, [D3Q19_CZ+20];
	cvt.rn.f64.s32 	%fd88, %r32;
	fma.rn.f64 	%fd89, %fd297, %fd88, %fd87;
	mul.f64 	%fd90, %fd89, %fd89;
	ld.const.f64 	%fd91, [D3Q19_W+40];
	mul.f64 	%fd92, %fd294, %fd91;
	div.rn.f64 	%fd93, %fd89, 0d3FD5555555555555;
	add.f64 	%fd94, %fd93, 0d3FF0000000000000;
	div.rn.f64 	%fd95, %fd90, 0d3FCC71C71C71C71C;
	add.f64 	%fd96, %fd94, %fd95;
	sub.f64 	%fd97, %fd96, %fd8;
	mul.f64 	%fd98, %fd92, %fd97;
	ld.const.u32 	%r33, [D3Q19_CX+24];
	cvt.rn.f64.s32 	%fd99, %r33;
	ld.const.u32 	%r34, [D3Q19_CY+24];
	cvt.rn.f64.s32 	%fd100, %r34;
	mul.f64 	%fd101, %fd296, %fd100;
	fma.rn.f64 	%fd102, %fd295, %fd99, %fd101;
	ld.const.u32 	%r35, [D3Q19_CZ+24];
	cvt.rn.f64.s32 	%fd103, %r35;
	fma.rn.f64 	%fd104, %fd297, %fd103, %fd102;
	mul.f64 	%fd105, %fd104, %fd104;
	ld.const.f64 	%fd106, [D3Q19_W+48];
	mul.f64 	%fd107, %fd294, %fd106;
	div.rn.f64 	%fd108, %fd104, 0d3FD5555555555555;
	add.f64 	%fd109, %fd108, 0d3FF0000000000000;
	div.rn.f64 	%fd110, %fd105, 0d3FCC71C71C71C71C;
	add.f64 	%fd111, %fd109, %fd110;
	sub.f64 	%fd112, %fd111, %fd8;
	mul.f64 	%fd113, %fd107, %fd112;
	ld.const.u32 	%r36, [D3Q19_CX+28];
	cvt.rn.f64.s32 	%fd114, %r36;
	ld.const.u32 	%r37, [D3Q19_CY+28];
	cvt.rn.f64.s32 	%fd115, %r37;
	mul.f64 	%fd116, %fd296, %fd115;
	fma.rn.f64 	%fd117, %fd295, %fd114, %fd116;
	ld.const.u32 	%r38, [D3Q19_CZ+28];
	cvt.rn.f64.s32 	%fd118, %r38;
	fma.rn.f64 	%fd119, %fd297, %fd118, %fd117;
	mul.f64 	%fd120, %fd119, %fd119;
	ld.const.f64 	%fd121, [D3Q19_W+56];
	mul.f64 	%fd122, %fd294, %fd121;
	div.rn.f64 	%fd123, %fd119, 0d3FD5555555555555;
	add.f64 	%fd124, %fd123, 0d3FF0000000000000;
	div.rn.f64 	%fd125, %fd120, 0d3FCC71C71C71C71C;
	add.f64 	%fd126, %fd124, %fd125;
	sub.f64 	%fd127, %fd126, %fd8;
	mul.f64 	%fd128, %fd122, %fd127;
	ld.const.u32 	%r39, [D3Q19_CX+32];
	cvt.rn.f64.s32 	%fd129, %r39;
	ld.const.u32 	%r40, [D3Q19_CY+32];
	cvt.rn.f64.s32 	%fd130, %r40;
	mul.f64 	%fd131, %fd296, %fd130;
	fma.rn.f64 	%fd132, %fd295, %fd129, %fd131;
	ld.const.u32 	%r41, [D3Q19_CZ+32];
	cvt.rn.f64.s32 	%fd133, %r41;
	fma.rn.f64 	%fd134, %fd297, %fd133, %fd132;
	mul.f64 	%fd135, %fd134, %fd134;
	ld.const.f64 	%fd136, [D3Q19_W+64];
	mul.f64 	%fd137, %fd294, %fd136;
	div.rn.f64 	%fd138, %fd134, 0d3FD5555555555555;
	add.f64 	%fd139, %fd138, 0d3FF0000000000000;
	div.rn.f64 	%fd140, %fd135, 0d3FCC71C71C71C71C;
	add.f64 	%fd141, %fd139, %fd140;
	sub.f64 	%fd142, %fd141, %fd8;
	mul.f64 	%fd143, %fd137, %fd142;
	ld.const.u32 	%r42, [D3Q19_CX+36];
	cvt.rn.f64.s32 	%fd144, %r42;
	ld.const.u32 	%r43, [D3Q19_CY+36];
	cvt.rn.f64.s32 	%fd145, %r43;
	mul.f64 	%fd146, %fd296, %fd145;
	fma.rn.f64 	%fd147, %fd295, %fd144, %fd146;
	ld.const.u32 	%r44, [D3Q19_CZ+36];
	cvt.rn.f64.s32 	%fd148, %r44;
	fma.rn.f64 	%fd149, %fd297, %fd148, %fd147;
	mul.f64 	%fd150, %fd149, %fd149;
	ld.const.f64 	%fd151, [D3Q19_W+72];
	mul.f64 	%fd152, %fd294, %fd151;
	div.rn.f64 	%fd153, %fd149, 0d3FD5555555555555;
	add.f64 	%fd154, %fd153, 0d3FF0000000000000;
	div.rn.f64 	%fd155, %fd150, 0d3FCC71C71C71C71C;
	add.f64 	%fd156, %fd154, %fd155;
	sub.f64 	%fd157, %fd156, %fd8;
	mul.f64 	%fd158, %fd152, %fd157;
	ld.const.u32 	%r45, [D3Q19_CX+40];
	cvt.rn.f64.s32 	%fd159, %r45;
	ld.const.u32 	%r46, [D3Q19_CY+40];
	cvt.rn.f64.s32 	%fd160, %r46;
	mul.f64 	%fd161, %fd296, %fd160;
	fma.rn.f64 	%fd162, %fd295, %fd159, %fd161;
	ld.const.u32 	%r47, [D3Q19_CZ+40];
	cvt.rn.f64.s32 	%fd163, %r47;
	fma.rn.f64 	%fd164, %fd297, %fd163, %fd162;
	mul.f64 	%fd165, %fd164, %fd164;
	ld.const.f64 	%fd166, [D3Q19_W+80];
	mul.f64 	%fd167, %fd294, %fd166;
	div.rn.f64 	%fd168, %fd164, 0d3FD5555555555555;
	add.f64 	%fd169, %fd168, 0d3FF0000000000000;
	div.rn.f64 	%fd170, %fd165, 0d3FCC71C71C71C71C;
	add.f64 	%fd171, %fd169, %fd170;
	sub.f64 	%fd172, %fd171, %fd8;
	mul.f64 	%fd173, %fd167, %fd172;
	ld.const.u32 	%r48, [D3Q19_CX+44];
	cvt.rn.f64.s32 	%fd174, %r48;
	ld.const.u32 	%r49, [D3Q19_CY+44];
	cvt.rn.f64.s32 	%fd175, %r49;
	mul.f64 	%fd176, %fd296, %fd175;
	fma.rn.f64 	%fd177, %fd295, %fd174, %fd176;
	ld.const.u32 	%r50, [D3Q19_CZ+44];
	cvt.rn.f64.s32 	%fd178, %r50;
	fma.rn.f64 	%fd179, %fd297, %fd178, %fd177;
	mul.f64 	%fd180, %fd179, %fd179;
	ld.const.f64 	%fd181, [D3Q19_W+88];
	mul.f64 	%fd182, %fd294, %fd181;
	div.rn.f64 	%fd183, %fd179, 0d3FD5555555555555;
	add.f64 	%fd184, %fd183, 0d3FF0000000000000;
	div.rn.f64 	%fd185, %fd180, 0d3FCC71C71C71C71C;
	add.f64 	%fd186, %fd184, %fd185;
	sub.f64 	%fd187, %fd186, %fd8;
	mul.f64 	%fd188, %fd182, %fd187;
	ld.const.u32 	%r51, [D3Q19_CX+48];
	cvt.rn.f64.s32 	%fd189, %r51;
	ld.const.u32 	%r52, [D3Q19_CY+48];
	cvt.rn.f64.s32 	%fd190, %r52;
	mul.f64 	%fd191, %fd296, %fd190;
	fma.rn.f64 	%fd192, %fd295, %fd189, %fd191;
	ld.const.u32 	%r53, [D3Q19_CZ+48];
	cvt.rn.f64.s32 	%fd193, %r53;
	fma.rn.f64 	%fd194, %fd297, %fd193, %fd192;
	mul.f64 	%fd195, %fd194, %fd194;
	ld.const.f64 	%fd196, [D3Q19_W+96];
	mul.f64 	%fd197, %fd294, %fd196;
	div.rn.f64 	%fd198, %fd194, 0d3FD5555555555555;
	add.f64 	%fd199, %fd198, 0d3FF0000000000000;
	div.rn.f64 	%fd200, %fd195, 0d3FCC71C71C71C71C;
	add.f64 	%fd201, %fd199, %fd200;
	sub.f64 	%fd202, %fd201, %fd8;
	mul.f64 	%fd203, %fd197, %fd202;
	ld.const.u32 	%r54, [D3Q19_CX+52];
	cvt.rn.f64.s32 	%fd204, %r54;
	ld.const.u32 	%r55, [D3Q19_CY+52];
	cvt.rn.f64.s32 	%fd205, %r55;
	mul.f64 	%fd206, %fd296, %fd205;
	fma.rn.f64 	%fd207, %fd295, %fd204, %fd206;
	ld.const.u32 	%r56, [D3Q19_CZ+52];
	cvt.rn.f64.s32 	%fd208, %r56;
	fma.rn.f64 	%fd209, %fd297, %fd208, %fd207;
	mul.f64 	%fd210, %fd209, %fd209;
	ld.const.f64 	%fd211, [D3Q19_W+104];
	mul.f64 	%fd212, %fd294, %fd211;
	div.rn.f64 	%fd213, %fd209, 0d3FD5555555555555;
	add.f64 	%fd214, %fd213, 0d3FF0000000000000;
	div.rn.f64 	%fd215, %fd210, 0d3FCC71C71C71C71C;
	add.f64 	%fd216, %fd214, %fd215;
	sub.f64 	%fd217, %fd216, %fd8;
	mul.f64 	%fd218, %fd212, %fd217;
	ld.const.u32 	%r57, [D3Q19_CX+56];
	cvt.rn.f64.s32 	%fd219, %r57;
	ld.const.u32 	%r58, [D3Q19_CY+56];
	cvt.rn.f64.s32 	%fd220, %r58;
	mul.f64 	%fd221, %fd296, %fd220;
	fma.rn.f64 	%fd222, %fd295, %fd219, %fd221;
	ld.const.u32 	%r59, [D3Q19_CZ+56];
	cvt.rn.f64.s32 	%fd223, %r59;
	fma.rn.f64 	%fd224, %fd297, %fd223, %fd222;
	mul.f64 	%fd225, %fd224, %fd224;
	ld.const.f64 	%fd226, [D3Q19_W+112];
	mul.f64 	%fd227, %fd294, %fd226;
	div.rn.f64 	%fd228, %fd224, 0d3FD5555555555555;
	add.f64 	%fd229, %fd228, 0d3FF0000000000000;
	div.rn.f64 	%fd230, %fd225, 0d3FCC71C71C71C71C;
	add.f64 	%fd231, %fd229, %fd230;
	sub.f64 	%fd232, %fd231, %fd8;
	mul.f64 	%fd233, %fd227, %fd232;
	ld.const.u32 	%r60, [D3Q19_CX+60];
	cvt.rn.f64.s32 	%fd234, %r60;
	ld.const.u32 	%r61, [D3Q19_CY+60];
	cvt.rn.f64.s32 	%fd235, %r61;
	mul.f64 	%fd236, %fd296, %fd235;
	fma.rn.f64 	%fd237, %fd295, %fd234, %fd236;
	ld.const.u32 	%r62, [D3Q19_CZ+60];
	cvt.rn.f64.s32 	%fd238, %r62;
	fma.rn.f64 	%fd239, %fd297, %fd238, %fd237;
	mul.f64 	%fd240, %fd239, %fd239;
	ld.const.f64 	%fd241, [D3Q19_W+120];
	mul.f64 	%fd242, %fd294, %fd241;
	div.rn.f64 	%fd243, %fd239, 0d3FD5555555555555;
	add.f64 	%fd244, %fd243, 0d3FF0000000000000;
	div.rn.f64 	%fd245, %fd240, 0d3FCC71C71C71C71C;
	add.f64 	%fd246, %fd244, %fd245;
	sub.f64 	%fd247, %fd246, %fd8;
	mul.f64 	%fd248, %fd242, %fd247;
	ld.const.u32 	%r63, [D3Q19_CX+64];
	cvt.rn.f64.s32 	%fd249, %r63;
	ld.const.u32 	%r64, [D3Q19_CY+64];
	cvt.rn.f64.s32 	%fd250, %r64;
	mul.f64 	%fd251, %fd296, %fd250;
	fma.rn.f64 	%fd252, %fd295, %fd249, %fd251;
	ld.const.u32 	%r65, [D3Q19_CZ+64];
	cvt.rn.f64.s32 	%fd253, %r65;
	fma.rn.f64 	%fd254, %fd297, %fd253, %fd252;
	mul.f64 	%fd255, %fd254, %fd254;
	ld.const.f64 	%fd256, [D3Q19_W+128];
	mul.f64 	%fd257, %fd294, %fd256;
	div.rn.f64 	%fd258, %fd254, 0d3FD5555555555555;
	add.f64 	%fd259, %fd258, 0d3FF0000000000000;
	div.rn.f64 	%fd260, %fd255, 0d3FCC71C71C71C71C;
	add.f64 	%fd261, %fd259, %fd260;
	sub.f64 	%fd262, %fd261, %fd8;
	mul.f64 	%fd263, %fd257, %fd262;
	ld.const.u32 	%r66, [D3Q19_CX+68];
	cvt.rn.f64.s32 	%fd264, %r66;
	ld.const.u32 	%r67, [D3Q19_CY+68];
	cvt.rn.f64.s32 	%fd265, %r67;
	mul.f64 	%fd266, %fd296, %fd265;
	fma.rn.f64 	%fd267, %fd295, %fd264, %fd266;
	ld.const.u32 	%r68, [D3Q19_CZ+68];
	cvt.rn.f64.s32 	%fd268, %r68;
	fma.rn.f64 	%fd269, %fd297, %fd268, %fd267;
	mul.f64 	%fd270, %fd269, %fd269;
	ld.const.f64 	%fd271, [D3Q19_W+136];
	mul.f64 	%fd272, %fd294, %fd271;
	div.rn.f64 	%fd273, %fd269, 0d3FD5555555555555;
	add.f64 	%fd274, %fd273, 0d3FF0000000000000;
	div.rn.f64 	%fd275, %fd270, 0d3FCC71C71C71C71C;
	add.f64 	%fd276, %fd274, %fd275;
	sub.f64 	%fd277, %fd276, %fd8;
	mul.f64 	%fd278, %fd272, %fd277;
	ld.const.u32 	%r69, [D3Q19_CX+72];
	cvt.rn.f64.s32 	%fd279, %r69;
	ld.const.u32 	%r70, [D3Q19_CY+72];
	cvt.rn.f64.s32 	%fd280, %r70;
	mul.f64 	%fd281, %fd296, %fd280;
	fma.rn.f64 	%fd282, %fd295, %fd279, %fd281;
	ld.const.u32 	%r71, [D3Q19_CZ+72];
	cvt.rn.f64.s32 	%fd283, %r71;
	fma.rn.f64 	%fd284, %fd297, %fd283, %fd282;
	mul.f64 	%fd285, %fd284, %fd284;
	ld.const.f64 	%fd286, [D3Q19_W+144];
	mul.f64 	%fd287, %fd294, %fd286;
	div.rn.f64 	%fd288, %fd284, 0d3FD5555555555555;
	add.f64 	%fd289, %fd288, 0d3FF0000000000000;
	div.rn.f64 	%fd290, %fd285, 0d3FCC71C71C71C71C;
	add.f64 	%fd291, %fd289, %fd290;
	sub.f64 	%fd292, %fd291, %fd8;
	mul.f64 	%fd293, %fd287, %fd292;
	mul.lo.s32 	%r72, %r13, 19;
	mul.wide.s32 	%rd11, %r72, 8;
	add.s64 	%rd12, %rd4, %rd11;
	st.global.f64 	[%rd12], %fd23;
	st.global.f64 	[%rd12+8], %fd38;
	st.global.f64 	[%rd12+16], %fd53;
	st.global.f64 	[%rd12+24], %fd68;
	st.global.f64 	[%rd12+32], %fd83;
	st.global.f64 	[%rd12+40], %fd98;
	st.global.f64 	[%rd12+48], %fd113;
	st.global.f64 	[%rd12+56], %fd128;
	st.global.f64 	[%rd12+64], %fd143;
	st.global.f64 	[%rd12+72], %fd158;
	st.global.f64 	[%rd12+80], %fd173;
	st.global.f64 	[%rd12+88], %fd188;
	st.global.f64 	[%rd12+96], %fd203;
	st.global.f64 	[%rd12+104], %fd218;
	st.global.f64 	[%rd12+112], %fd233;
	st.global.f64 	[%rd12+120], %fd248;
	st.global.f64 	[%rd12+128], %fd263;
	st.global.f64 	[%rd12+136], %fd278;
	st.global.f64 	[%rd12+144], %fd293;
$L__BB3_2:
	ret;

}


// ===== COMPILED SASS (sm_100) =====

	.target	sm_100

	.elftype	@"ET_EXEC"


//--------------------- .note.nv.tkinfo           --------------------------
	.section	.note.nv.tkinfo,"",@"SHT_NOTE"
	.sectionflags	@"SHF_NOTE_NV_TKINFO"
	.tkinfo
        /*0018*/ 	.word	0x00000002
        /*0030*/ 	.string	""
        /*0030*/ 	.string	"ptxas"
        /*0030*/ 	.string	"Cuda compilation tools, release 13.0, V13.0.88"
        /*0030*/ 	.string	"Build cuda_13.0.r13.0/compiler.36424714_0"
        /*0030*/ 	.string	"-arch sm_100 -m 64 "



//--------------------- .note.nv.cuinfo           --------------------------
	.section	.note.nv.cuinfo,"",@"SHT_NOTE"
	.sectionflags	@"SHF_NOTE_NV_CUINFO"
        /*0018*/ 	.short	0x0002
        /*001a*/ 	.short	0x0064
        /*001c*/ 	.short	0x0082
	.zero		2


//--------------------- .nv.info                  --------------------------
	.section	.nv.info,"",@"SHT_CUDA_INFO"
	.align	4


	//----- nvinfo : EIATTR_REGCOUNT
	.align		4
        /*0000*/ 	.byte	0x04, 0x2f
        /*0002*/ 	.short	(.L_6 - .L_5)
	.align		4
.L_5:
        /*0004*/ 	.word	index@(compute_macroscopic_kernel)
        /*0008*/ 	.word	0x0000001e


	//----- nvinfo : EIATTR_FRAME_SIZE
	.align		4
.L_6:
        /*000c*/ 	.byte	0x04, 0x11
        /*000e*/ 	.short	(.L_8 - .L_7)
	.align		4
.L_7:
        /*0010*/ 	.word	index@($__internal_3_$__cuda_sm20_dblrcp_rn_slowpath_v3)
        /*0014*/ 	.word	0x00000000


	//----- nvinfo : EIATTR_FRAME_SIZE
	.align		4
.L_8:
        /*0018*/ 	.byte	0x04, 0x11
        /*001a*/ 	.short	(.L_10 - .L_9)
	.align		4
.L_9:
        /*001c*/ 	.word	index@(compute_macroscopic_kernel)
        /*0020*/ 	.word	0x00000000


	//----- nvinfo : EIATTR_REGCOUNT
	.align		4
.L_10:
        /*0024*/ 	.byte	0x04, 0x2f
        /*0026*/ 	.short	(.L_12 - .L_11)
	.align		4
.L_11:
        /*0028*/ 	.word	index@(bgk_collision_kernel)
        /*002c*/ 	.word	0x0000004a


	//----- nvinfo : EIATTR_FRAME_SIZE
	.align		4
.L_12:
        /*0030*/ 	.byte	0x04, 0x11
        /*0032*/ 	.short	(.L_14 - .L_13)
	.align		4
.L_13:
        /*0034*/ 	.word	index@($__internal_2_$__cuda_sm20_div_rn_f64_full)
        /*0038*/ 	.word	0x00000000


	//----- nvinfo : EIATTR_FRAME_SIZE
	.align		4
.L_14:
        /*003c*/ 	.byte	0x04, 0x11
        /*003e*/ 	.short	(.L_16 - .L_15)
	.align		4
.L_15:
        /*0040*/ 	.word	index@($__internal_1_$__cuda_sm20_dblrcp_rn_slowpath_v3)
        /*0044*/ 	.word	0x00000000


	//----- nvinfo : EIATTR_FRAME_SIZE
	.align		4
.L_16:
        /*0048*/ 	.byte	0x04, 0x11
        /*004a*/ 	.short	(.L_18 - .L_17)
	.align		4
.L_17:
        /*004c*/ 	.word	index@(bgk_collision_kernel)
        /*0050*/ 	.word	0x00000000


	//----- nvinfo : EIATTR_REGCOUNT
	.align		4
.L_18:
        /*0054*/ 	.byte	0x04, 0x2f
        /*0056*/ 	.short	(.L_20 - .L_19)
	.align		4
.L_19:
        /*0058*/ 	.word	index@(streaming_kernel)
        /*005c*/ 	.word	0x00000020


	//----- nvinfo : EIATTR_FRAME_SIZE
	.align		4
.L_20:
        /*0060*/ 	.byte	0x04, 0x11
        /*0062*/ 	.short	(.L_22 - .L_21)
	.align		4
.L_21:
        /*0064*/ 	.word	index@(streaming_kernel)
        /*0068*/ 	.word	0x00000000


	//----- nvinfo : EIATTR_REGCOUNT
	.align		4
.L_22:
        /*006c*/ 	.byte	0x04, 0x2f
        /*006e*/ 	.short	(.L_24 - .L_23)
	.align		4
.L_23:
        /*0070*/ 	.word	index@(initialize_uniform_kernel)
        /*0074*/ 	.word	0x00000044


	//----- nvinfo : EIATTR_FRAME_SIZE
	.align		4
.L_24:
        /*0078*/ 	.byte	0x04, 0x11
        /*007a*/ 	.short	(.L_26 - .L_25)
	.align		4
.L_25:
        /*007c*/ 	.word	index@($__internal_0_$__cuda_sm20_div_rn_f64_full)
        /*0080*/ 	.word	0x00000000


	//----- nvinfo : EIATTR_FRAME_SIZE
	.align		4
.L_26:
        /*0084*/ 	.byte	0x04, 0x11
        /*0086*/ 	.short	(.L_28 - .L_27)
	.align		4
.L_27:
        /*0088*/ 	.word	index@(initialize_uniform_kernel)
        /*008c*/ 	.word	0x00000000


	//----- nvinfo : EIATTR_MIN_STACK_SIZE
	.align		4
.L_28:
        /*0090*/ 	.byte	0x04, 0x12
        /*0092*/ 	.short	(.L_30 - .L_29)
	.align		4
.L_29:
        /*0094*/ 	.word	index@(initialize_uniform_kernel)
        /*0098*/ 	.word	0x00000000


	//----- nvinfo : EIATTR_MIN_STACK_SIZE
	.align		4
.L_30:
        /*009c*/ 	.byte	0x04, 0x12
        /*009e*/ 	.short	(.L_32 - .L_31)
	.align		4
.L_31:
        /*00a0*/ 	.word	index@(streaming_kernel)
        /*00a4*/ 	.word	0x00000000


	//----- nvinfo : EIATTR_MIN_STACK_SIZE
	.align		4
.L_32:
        /*00a8*/ 	.byte	0x04, 0x12
        /*00aa*/ 	.short	(.L_34 - .L_33)
	.align		4
.L_33:
        /*00ac*/ 	.word	index@(bgk_collision_kernel)
        /*00b0*/ 	.word	0x00000000


	//----- nvinfo : EIATTR_MIN_STACK_SIZE
	.align		4
.L_34:
        /*00b4*/ 	.byte	0x04, 0x12
        /*00b6*/ 	.short	(.L_36 - .L_35)
	.align		4
.L_35:
        /*00b8*/ 	.word	index@(compute_macroscopic_kernel)
        /*00bc*/ 	.word	0x00000000
.L_36:


//--------------------- .nv.compat                --------------------------
	.section	.nv.compat,"",@"SHT_CUDA_COMPAT_INFO"
	.align	4
        /*0000*/ 	.byte	0x02, 0x09, 0x00, 0x00, 0x02, 0x02, 0x01, 0x00, 0x02, 0x05, 0x05, 0x00, 0x03, 0x07, 0x01, 0x01
        /*0010*/ 	.byte	0x02, 0x03, 0x00, 0x00, 0x02, 0x06, 0x01, 0x00, 0x04, 0x0b, 0x08, 0x00, 0x01, 0x00, 0x00, 0x00
        /*0020*/ 	.byte	0x00, 0x00, 0x00, 0x00


//--------------------- .nv.info.initialize_uniform_kernel --------------------------
	.section	.nv.info.initialize_uniform_kernel,"",@"SHT_CUDA_INFO"
	.sectionflags	@""
	.align	4


	//----- nvinfo : EIATTR_CUDA_API_VERSION
	.align		4
        /*0000*/ 	.byte	0x04, 0x37
        /*0002*/ 	.short	(.L_38 - .L_37)
.L_37:
        /*0004*/ 	.word	0x00000082


	//----- nvinfo : EIATTR_KPARAM_INFO
	.align		4
.L_38:
        /*0008*/ 	.byte	0x04, 0x17
        /*000a*/ 	.short	(.L_40 - .L_39)
.L_39:
        /*000c*/ 	.word	0x00000000
        /*0010*/ 	.short	0x0009
        /*0012*/ 	.short	0x0040
        /*0014*/ 	.byte	0x00, 0xf0, 0x11, 0x00


	//----- nvinfo : EIATTR_KPARAM_INFO
	.align		4
.L_40:
        /*0018*/ 	.byte	0x04, 0x17
        /*001a*/ 	.short	(.L_42 - .L_41)
.L_41:
        /*001c*/ 	.word	0x00000000
        /*0020*/ 	.short	0x0008
        /*0022*/ 	.short	0x003c
        /*0024*/ 	.byte	0x00, 0xf0, 0x11, 0x00


	//----- nvinfo : EIATTR_KPARAM_INFO
	.align		4
.L_42:
        /*0028*/ 	.byte	0x04, 0x17
        /*002a*/ 	.short	(.L_44 - .L_43)
.L_43:
        /*002c*/ 	.word	0x00000000
        /*0030*/ 	.short	0x0007
        /*0032*/ 	.short	0x0038
        /*0034*/ 	.byte	0x00, 0xf0, 0x11, 0x00


	//----- nvinfo : EIATTR_KPARAM_INFO
	.align		4
.L_44:
        /*0038*/ 	.byte	0x04, 0x17
        /*003a*/ 	.short	(.L_46 - .L_45)
.L_45:
        /*003c*/ 	.word	0x00000000
        /*0040*/ 	.short	0x0006
        /*0042*/ 	.short	0x0030
        /*0044*/ 	.byte	0x00, 0xf0, 0x21, 0x00


	//----- nvinfo : EIATTR_KPARAM_INFO
	.align		4
.L_46:
        /*0048*/ 	.byte	0x04, 0x17
        /*004a*/ 	.short	(.L_48 - .L_47)
.L_47:
        /*004c*/ 	.word	0x00000000
        /*0050*/ 	.short	0x0005
        /*0052*/ 	.short	0x0028
        /*0054*/ 	.byte	0x00, 0xf0, 0x21, 0x00


	//----- nvinfo : EIATTR_KPARAM_INFO
	.align		4
.L_48:
        /*0058*/ 	.byte	0x04, 0x17
        /*005a*/ 	.short	(.L_50 - .L_49)
.L_49:
        /*005c*/ 	.word	0x00000000
        /*0060*/ 	.short	0x0004
        /*0062*/ 	.short	0x0020
        /*0064*/ 	.byte	0x00, 0xf0, 0x21, 0x00


	//----- nvinfo : EIATTR_KPARAM_INFO
	.align		4
.L_50:
        /*0068*/ 	.byte	0x04, 0x17
        /*006a*/ 	.short	(.L_52 - .L_51)
.L_51:
        /*006c*/ 	.word	0x00000000
        /*0070*/ 	.short	0x0003
        /*0072*/ 	.short	0x0018
        /*0074*/ 	.byte	0x00, 0xf0, 0x21, 0x00


	//----- nvinfo : EIATTR_KPARAM_INFO
	.align		4
.L_52:
        /*0078*/ 	.byte	0x04, 0x17
        /*007a*/ 	.short	(.L_54 - .L_53)
.L_53:
        /*007c*/ 	.word	0x00000000
        /*0080*/ 	.short	0x0002
        /*0082*/ 	.short	0x0010
        /*0084*/ 	.byte	0x00, 0xf5, 0x21, 0x00


	//----- nvinfo : EIATTR_KPARAM_INFO
	.align		4
.L_54:
        /*0088*/ 	.byte	0x04, 0x17
        /*008a*/ 	.short	(.L_56 - .L_55)
.L_55:
        /*008c*/ 	.word	0x00000000
        /*0090*/ 	.short	0x0001
        /*0092*/ 	.short	0x0008
        /*0094*/ 	.byte	0x00, 0xf5, 0x21, 0x00


	//----- nvinfo : EIATTR_KPARAM_INFO
	.align		4
.L_56:
        /*0098*/ 	.byte	0x04, 0x17
        /*009a*/ 	.short	(.L_58 - .L_57)
.L_57:
        /*009c*/ 	.word	0x00000000
        /*00a0*/ 	.short	0x0000
        /*00a2*/ 	.short	0x0000
        /*00a4*/ 	.byte	0x00, 0xf5, 0x21, 0x00


	//----- nvinfo : EIATTR_SPARSE_MMA_MASK
	.align		4
.L_58:
        /*00a8*/ 	.byte	0x03, 0x50
        /*00aa*/ 	.short	0x0000


	//----- nvinfo : EIATTR_MAXREG_COUNT
	.align		4
        /*00ac*/ 	.byte	0x03, 0x1b
        /*00ae*/ 	.short	0x00ff


	//----- nvinfo : EIATTR_MERCURY_ISA_VERSION
	.align		4
        /*00b0*/ 	.byte	0x03, 0x5f
        /*00b2*/ 	.short	0x0101


	//----- nvinfo : EIATTR_VRC_CTA_INIT_COUNT
	.align		4
        /*00b4*/ 	.byte	0x02, 0x4a
	.zero		1
	.zero		1


	//----- nvinfo : EIATTR_EXIT_INSTR_OFFSETS
	.align		4
        /*00b8*/ 	.byte	0x04, 0x1c
        /*00ba*/ 	.short	(.L_60 - .L_59)


	//   ....[0]....
.L_59:
        /*00bc*/ 	.word	0x000000a0


	//   ....[1]....
        /*00c0*/ 	.word	0x000050b0


	//----- nvinfo : EIATTR_CRS_STACK_SIZE
	.align		4
.L_60:
        /*00c4*/ 	.byte	0x04, 0x1e
        /*00c6*/ 	.short	(.L_62 - .L_61)
.L_61:
        /*00c8*/ 	.word	0x00000000


	//----- nvinfo : EIATTR_CBANK_PARAM_SIZE
	.align		4
.L_62:
        /*00cc*/ 	.byte	0x03, 0x19
        /*00ce*/ 	.short	0x0044


	//----- nvinfo : EIATTR_PARAM_CBANK
	.align		4
        /*00d0*/ 	.byte	0x04, 0x0a
        /*00d2*/ 	.short	(.L_64 - .L_63)
	.align		4
.L_63:
        /*00d4*/ 	.word	index@(.nv.constant0.initialize_uniform_kernel)
        /*00d8*/ 	.short	0x0380
        /*00da*/ 	.short	0x0044


	//----- nvinfo : EIATTR_SW_WAR
	.align		4
.L_64:
        /*00dc*/ 	.byte	0x04, 0x36
        /*00de*/ 	.short	(.L_66 - .L_65)
.L_65:
        /*00e0*/ 	.word	0x00000008
.L_66:


//--------------------- .nv.info.streaming_kernel --------------------------
	.section	.nv.info.streaming_kernel,"",@"SHT_CUDA_INFO"
	.sectionflags	@""
	.align	4


	//----- nvinfo : EIATTR_CUDA_API_VERSION
	.align		4
        /*0000*/ 	.byte	0x04, 0x37
        /*0002*/ 	.short	(.L_68 - .L_67)
.L_67:
        /*0004*/ 	.word	0x00000082


	//----- nvinfo : EIATTR_KPARAM_INFO
	.align		4
.L_68:
        /*0008*/ 	.byte	0x04, 0x17
        /*000a*/ 	.short	(.L_70 - .L_69)
.L_69:
        /*000c*/ 	.word	0x00000000
        /*0010*/ 	.short	0x0004
        /*0012*/ 	.short	0x0018
        /*0014*/ 	.byte	0x00, 0xf0, 0x11, 0x00


	//----- nvinfo : EIATTR_KPARAM_INFO
	.align		4
.L_70:
        /*0018*/ 	.byte	0x04, 0x17
        /*001a*/ 	.short	(.L_72 - .L_71)
.L_71:
        /*001c*/ 	.word	0x00000000
        /*0020*/ 	.short	0x0003
        /*0022*/ 	.short	0x0014
        /*0024*/ 	.byte	0x00, 0xf0, 0x11, 0x00


	//----- nvinfo : EIATTR_KPARAM_INFO
	.align		4
.L_72:
        /*0028*/ 	.byte	0x04, 0x17
        /*002a*/ 	.short	(.L_74 - .L_73)
.L_73:
        /*002c*/ 	.word	0x00000000
        /*0030*/ 	.short	0x0002
        /*0032*/ 	.short	0x0010
        /*0034*/ 	.byte	0x00, 0xf0, 0x11, 0x00


	//----- nvinfo : EIATTR_KPARAM_INFO
	.align		4
.L_74:
        /*0038*/ 	.byte	0x04, 0x17
        /*003a*/ 	.short	(.L_76 - .L_75)
.L_75:
        /*003c*/ 	.word	0x00000000
        /*0040*/ 	.short	0x0001
        /*0042*/ 	.short	0x0008
        /*0044*/ 	.byte	0x00, 0xf5, 0x21, 0x00


	//----- nvinfo : EIATTR_KPARAM_INFO
	.align		4
.L_76:
        /*0048*/ 	.byte	0x04, 0x17
        /*004a*/ 	.short	(.L_78 - .L_77)
.L_77:
        /*004c*/ 	.word	0x00000000
        /*0050*/ 	.short	0x0000
        /*0052*/ 	.short	0x0000
        /*0054*/ 	.byte	0x00, 0xf5, 0x21, 0x00


	//----- nvinfo : EIATTR_SPARSE_MMA_MASK
	.align		4
.L_78:
        /*0058*/ 	.byte	0x03, 0x50
        /*005a*/ 	.short	0x0000


	//----- nvinfo : EIATTR_MAXREG_COUNT
	.align		4
        /*005c*/ 	.byte	0x03, 0x1b
        /*005e*/ 	.short	0x00ff


	//----- nvinfo : EIATTR_MERCURY_ISA_VERSION
	.align		4
        /*0060*/ 	.byte	0x03, 0x5f
        /*0062*/ 	.short	0x0101


	//----- nvinfo : EIATTR_VRC_CTA_INIT_COUNT
	.align		4
        /*0064*/ 	.byte	0x02, 0x4a
	.zero		1
	.zero		1


	//----- nvinfo : EIATTR_EXIT_INSTR_OFFSETS
	.align		4
        /*0068*/ 	.byte	0x04, 0x1c
        /*006a*/ 	.short	(.L_80 - .L_79)


	//   ....[0]....
.L_79:
        /*006c*/ 	.word	0x00000120


	//   ....[1]....
        /*0070*/ 	.word	0x00000e40


	//----- nvinfo : EIATTR_CBANK_PARAM_SIZE
	.align		4
.L_80:
        /*0074*/ 	.byte	0x03, 0x19
        /*0076*/ 	.short	0x001c


	//----- nvinfo : EIATTR_PARAM_CBANK
	.align		4
        /*0078*/ 	.byte	0x04, 0x0a
        /*007a*/ 	.short	(.L_82 - .L_81)
	.align		4
.L_81:
        /*007c*/ 	.word	index@(.nv.constant0.streaming_kernel)
        /*0080*/ 	.short	0x0380
        /*0082*/ 	.short	0x001c


	//----- nvinfo : EIATTR_SW_WAR
	.align		4
.L_82:
        /*0084*/ 	.byte	0x04, 0x36
        /*0086*/ 	.short	(.L_84 - .L_83)
.L_83:
        /*0088*/ 	.word	0x00000008
.L_84:


//--------------------- .nv.info.bgk_collision_kernel --------------------------
	.section	.nv.info.bgk_collision_kernel,"",@"SHT_CUDA_INFO"
	.sectionflags	@""
	.align	4


	//----- nvinfo : EIATTR_CUDA_API_VERSION
	.align		4
        /*0000*/ 	.byte	0x04, 0x37
        /*0002*/ 	.short	(.L_86 - .L_85)
.L_85:
        /*0004*/ 	.word	0x00000082


	//----- nvinfo : EIATTR_KPARAM_INFO
	.align		4
.L_86:
        /*0008*/ 	.byte	0x04, 0x17
        /*000a*/ 	.short	(.L_88 - .L_87)
.L_87:
        /*000c*/ 	.word	0x00000000
        /*0010*/ 	.short	0x0006
        /*0012*/ 	.short	0x0028
        /*0014*/ 	.byte	0x00, 0xf0, 0x11, 0x00


	//----- nvinfo : EIATTR_KPARAM_INFO
	.align		4
.L_88:
        /*0018*/ 	.byte	0x04, 0x17
        /*001a*/ 	.short	(.L_90 - .L_89)
.L_89:
        /*001c*/ 	.word	0x00000000
        /*0020*/ 	.short	0x0005
        /*0022*/ 	.short	0x0024
        /*0024*/ 	.byte	0x00, 0xf0, 0x11, 0x00


	//----- nvinfo : EIATTR_KPARAM_INFO
	.align		4
.L_90:
        /*0028*/ 	.byte	0x04, 0x17
        /*002a*/ 	.short	(.L_92 - .L_91)
.L_91:
        /*002c*/ 	.word	0x00000000
        /*0030*/ 	.short	0x0004
        /*0032*/ 	.short	0x0020
        /*0034*/ 	.byte	0x00, 0xf0, 0x11, 0x00


	//----- nvinfo : EIATTR_KPARAM_INFO
	.align		4
.L_92:
        /*0038*/ 	.byte	0x04, 0x17
        /*003a*/ 	.short	(.L_94 - .L_93)
.L_93:
        /*003c*/ 	.word	0x00000000
        /*0040*/ 	.short	0x0003
        /*0042*/ 	.short	0x0018
        /*0044*/ 	.byte	0x00, 0xf5, 0x21, 0x00


	//----- nvinfo : EIATTR_KPARAM_INFO
	.align		4
.L_94:
        /*0048*/ 	.byte	0x04, 0x17
        /*004a*/ 	.short	(.L_96 - .L_95)
.L_95:
        /*004c*/ 	.word	0x00000000
        /*0050*/ 	.short	0x0002
        /*0052*/ 	.short	0x0010
        /*0054*/ 	.byte	0x00, 0xf5, 0x21, 0x00


	//----- nvinfo : EIATTR_KPARAM_INFO
	.align		4
.L_96:
        /*0058*/ 	.byte	0x04, 0x17
        /*005a*/ 	.short	(.L_98 - .L_97)
.L_97:
        /*005c*/ 	.word	0x00000000
        /*0060*/ 	.short	0x0001
        /*0062*/ 	.short	0x0008
        /*0064*/ 	.byte	0x00, 0xf5, 0x21, 0x00


	//----- nvinfo : EIATTR_KPARAM_INFO
	.align		4
.L_98:
        /*0068*/ 	.byte	0x04, 0x17
        /*006a*/ 	.short	(.L_100 - .L_99)
.L_99:
        /*006c*/ 	.word	0x00000000
        /*0070*/ 	.short	0x0000
        /*0072*/ 	.short	0x0000
        /*0074*/ 	.byte	0x00, 0xf5, 0x21, 0x00


	//----- nvinfo : EIATTR_SPARSE_MMA_MASK
	.align		4
.L_100:
        /*0078*/ 	.byte	0x03, 0x50
        /*007a*/ 	.short	0x0000


	//----- nvinfo : EIATTR_MAXREG_COUNT
	.align		4
        /*007c*/ 	.byte	0x03, 0x1b
        /*007e*/ 	.short	0x00ff


	//----- nvinfo : EIATTR_MERCURY_ISA_VERSION
	.align		4
        /*0080*/ 	.byte	0x03, 0x5f
        /*0082*/ 	.short	0x0101


	//----- nvinfo : EIATTR_VRC_CTA_INIT_COUNT
	.align		4
        /*0084*/ 	.byte	0x02, 0x4a
	.zero		1
	.zero		1


	//----- nvinfo : EIATTR_EXIT_INSTR_OFFSETS
	.align		4
        /*0088*/ 	.byte	0x04, 0x1c
        /*008a*/ 	.short	(.L_102 - .L_101)


	//   ....[0]....
.L_101:
        /*008c*/ 	.word	0x000000a0


	//   ....[1]....
        /*0090*/ 	.word	0x000058c0


	//----- nvinfo : EIATTR_CRS_STACK_SIZE
	.align		4
.L_102:
        /*0094*/ 	.byte	0x04, 0x1e
        /*0096*/ 	.short	(.L_104 - .L_103)
.L_103:
        /*0098*/ 	.word	0x00000000


	//----- nvinfo : EIATTR_CBANK_PARAM_SIZE
	.align		4
.L_104:
        /*009c*/ 	.byte	0x03, 0x19
        /*009e*/ 	.short	0x002c


	//----- nvinfo : EIATTR_PARAM_CBANK
	.align		4
        /*00a0*/ 	.byte	0x04, 0x0a
        /*00a2*/ 	.short	(.L_106 - .L_105)
	.align		4
.L_105:
        /*00a4*/ 	.word	index@(.nv.constant0.bgk_collision_kernel)
        /*00a8*/ 	.short	0x0380
        /*00aa*/ 	.short	0x002c


	//----- nvinfo : EIATTR_SW_WAR
	.align		4
.L_106:
        /*00ac*/ 	.byte	0x04, 0x36
        /*00ae*/ 	.short	(.L_108 - .L_107)
.L_107:
        /*00b0*/ 	.word	0x00000008
.L_108:


//--------------------- .nv.info.compute_macroscopic_kernel --------------------------
	.section	.nv.info.compute_macroscopic_kernel,"",@"SHT_CUDA_INFO"
	.sectionflags	@""
	.align	4


	//----- nvinfo : EIATTR_CUDA_API_VERSION
	.align		4
        /*0000*/ 	.byte	0x04, 0x37
        /*0002*/ 	.short	(.L_110 - .L_109)
.L_109:
        /*0004*/ 	.word	0x00000082


	//----- nvinfo : EIATTR_KPARAM_INFO
	.align		4
.L_110:
        /*0008*/ 	.byte	0x04, 0x17
        /*000a*/ 	.short	(.L_112 - .L_111)
.L_111:
        /*000c*/ 	.word	0x00000000
        /*0010*/ 	.short	0x0005
        /*0012*/ 	.short	0x0020
        /*0014*/ 	.byte	0x00, 0xf0, 0x11, 0x00


	//----- nvinfo : EIATTR_KPARAM_INFO
	.align		4
.L_112:
        /*0018*/ 	.byte	0x04, 0x17
        /*001a*/ 	.short	(.L_114 - .L_113)
.L_113:
        /*001c*/ 	.word	0x00000000
        /*0020*/ 	.short	0x0004
        /*0022*/ 	.short	0x001c
        /*0024*/ 	.byte	0x00, 0xf0, 0x11, 0x00


	//----- nvinfo : EIATTR_KPARAM_INFO
	.align		4
.L_114:
        /*0028*/ 	.byte	0x04, 0x17
        /*002a*/ 	.short	(.L_116 - .L_115)
.L_115:
        /*002c*/ 	.word	0x00000000
        /*0030*/ 	.short	0x0003
        /*0032*/ 	.short	0x0018
        /*0034*/ 	.byte	0x00, 0xf0, 0x11, 0x00


	//----- nvinfo : EIATTR_KPARAM_INFO
	.align		4
.L_116:
        /*0038*/ 	.byte	0x04, 0x17
        /*003a*/ 	.short	(.L_118 - .L_117)
.L_117:
        /*003c*/ 	.word	0x00000000
        /*0040*/ 	.short	0x0002
        /*0042*/ 	.short	0x0010
        /*0044*/ 	.byte	0x00, 0xf5, 0x21, 0x00


	//----- nvinfo : EIATTR_KPARAM_INFO
	.align		4
.L_118:
        /*0048*/ 	.byte	0x04, 0x17
        /*004a*/ 	.short	(.L_120 - .L_119)
.L_119:
        /*004c*/ 	.word	0x00000000
        /*0050*/ 	.short	0x0001
        /*0052*/ 	.short	0x0008
        /*0054*/ 	.byte	0x00, 0xf5, 0x21, 0x00


	//----- nvinfo : EIATTR_KPARAM_INFO
	.align		4
.L_120:
        /*0058*/ 	.byte	0x04, 0x17
        /*005a*/ 	.short	(.L_122 - .L_121)
.L_121:
        /*005c*/ 	.word	0x00000000
        /*0060*/ 	.short	0x0000
        /*0062*/ 	.short	0x0000
        /*0064*/ 	.byte	0x00, 0xf5, 0x21, 0x00


	//----- nvinfo : EIATTR_SPARSE_MMA_MASK
	.align		4
.L_122:
        /*0068*/ 	.byte	0x03, 0x50
        /*006a*/ 	.short	0x0000


	//----- nvinfo : EIATTR_MAXREG_COUNT
	.align		4
        /*006c*/ 	.byte	0x03, 0x1b
        /*006e*/ 	.short	0x00ff


	//----- nvinfo : EIATTR_MERCURY_ISA_VERSION
	.align		4
        /*0070*/ 	.byte	0x03, 0x5f
        /*0072*/ 	.short	0x0101


	//----- nvinfo : EIATTR_VRC_CTA_INIT_COUNT
	.align		4
        /*0074*/ 	.byte	0x02, 0x4a
	.zero		1
	.zero		1


	//----- nvinfo : EIATTR_EXIT_INSTR_OFFSETS
	.align		4
        /*0078*/ 	.byte	0x04, 0x1c
        /*007a*/ 	.short	(.L_124 - .L_123)


	//   ....[0]....
.L_123:
        /*007c*/ 	.word	0x000000a0


	//   ....[1]....
        /*0080*/ 	.word	0x00000d50


	//----- nvinfo : EIATTR_CRS_STACK_SIZE
	.align		4
.L_124:
        /*0084*/ 	.byte	0x04, 0x1e
        /*0086*/ 	.short	(.L_126 - .L_125)
.L_125:
        /*0088*/ 	.word	0x00000000


	//----- nvinfo : EIATTR_CBANK_PARAM_SIZE
	.align		4
.L_126:
        /*008c*/ 	.byte	0x03, 0x19
        /*008e*/ 	.short	0x0024


	//----- nvinfo : EIATTR_PARAM_CBANK
	.align		4
        /*0090*/ 	.byte	0x04, 0x0a
        /*0092*/ 	.short	(.L_128 - .L_127)
	.align		4
.L_127:
        /*0094*/ 	.word	index@(.nv.constant0.compute_macroscopic_kernel)
        /*0098*/ 	.short	0x0380
        /*009a*/ 	.short	0x0024


	//----- nvinfo : EIATTR_SW_WAR
	.align		4
.L_128:
        /*009c*/ 	.byte	0x04, 0x36
        /*009e*/ 	.short	(.L_130 - .L_129)
.L_129:
        /*00a0*/ 	.word	0x00000008
.L_130:


//--------------------- .nv.callgraph             --------------------------
	.section	.nv.callgraph,"",@"SHT_CUDA_CALLGRAPH"
	.align	4
	.sectionentsize	8
	.align		4
        /*0000*/ 	.word	0x00000000
	.align		4
        /*0004*/ 	.word	0xffffffff
	.align		4
        /*0008*/ 	.word	0x00000000
	.align		4
        /*000c*/ 	.word	0xfffffffe
	.align		4
        /*0010*/ 	.word	0x00000000
	.align		4
        /*0014*/ 	.word	0xfffffffd
	.align		4
        /*0018*/ 	.word	0x00000000
	.align		4
        /*001c*/ 	.word	0xfffffffc


//--------------------- .nv.constant3             --------------------------
	.section	.nv.constant3,"a",@progbits
	.align	8
.nv.constant3:
	.type		D3Q19_CX,@object
	.size		D3Q19_CX,(D3Q19_CY - D3Q19_CX)
D3Q19_CX:
        /*0000*/ 	.byte	0x00, 0x00, 0x00, 0x00, 0x01, 0x00, 0x00, 0x00, 0xff, 0xff, 0xff, 0xff, 0x00, 0x00, 0x00, 0x00
        /*0010*/ 	.byte	0x00, 0x00, 0x00, 0x00, 0x00, 0x00, 0x00, 0x00, 0x00, 0x00, 0x00, 0x00, 0x01, 0x00, 0x00, 0x00
        /*0020*/ 	.byte	0xff, 0xff, 0xff, 0xff, 0x01, 0x00, 0x00, 0x00, 0xff, 0xff, 0xff, 0xff, 0x01, 0x00, 0x00, 0x00
        /*0030*/ 	.byte	0xff, 0xff, 0xff, 0xff, 0x01, 0x00, 0x00, 0x00, 0xff, 0xff, 0xff, 0xff, 0x00, 0x00, 0x00, 0x00
        /*0040*/ 	.byte	0x00, 0x00, 0x00, 0x00, 0x00, 0x00, 0x00, 0x00, 0x00, 0x00, 0x00, 0x00
	.type		D3Q19_CY,@object
	.size		D3Q19_CY,(D3Q19_CZ - D3Q19_CY)
D3Q19_CY:
        /*004c*/ 	.byte	0x00, 0x00, 0x00, 0x00, 0x00, 0x00, 0x00, 0x00, 0x00, 0x00, 0x00, 0x00, 0x01, 0x00, 0x00, 0x00
        /*005c*/ 	.byte	0xff, 0xff, 0xff, 0xff, 0x00, 0x00, 0x00, 0x00, 0x00, 0x00, 0x00, 0x00, 0x01, 0x00, 0x00, 0x00
        /*006c*/ 	.byte	0xff, 0xff, 0xff, 0xff, 0xff, 0xff, 0xff, 0xff, 0x01, 0x00, 0x00, 0x00, 0x00, 0x00, 0x00, 0x00
        /*007c*/ 	.byte	0x00, 0x00, 0x00, 0x00, 0x00, 0x00, 0x00, 0x00, 0x00, 0x00, 0x00, 0x00, 0x01, 0x00, 0x00, 0x00
        /*008c*/ 	.byte	0xff, 0xff, 0xff, 0xff, 0x01, 0x00, 0x00, 0x00, 0xff, 0xff, 0xff, 0xff
	.type		D3Q19_CZ,@object
	.size		D3Q19_CZ,(.L_2 - D3Q19_CZ)
D3Q19_CZ:
        /*0098*/ 	.byte	0x00, 0x00, 0x00, 0x00, 0x00, 0x00, 0x00, 0x00, 0x00, 0x00, 0x00, 0x00, 0x00, 0x00, 0x00, 0x00
        /*00a8*/ 	.byte	0x00, 0x00, 0x00, 0x00, 0x01, 0x00, 0x00, 0x00, 0xff, 0xff, 0xff, 0xff, 0x00, 0x00, 0x00, 0x00
        /*00b8*/ 	.byte	0x00, 0x00, 0x00, 0x00, 0x00, 0x00, 0x00, 0x00, 0x00, 0x00, 0x00, 0x00, 0x01, 0x00, 0x00, 0x00
        /*00c8*/ 	.byte	0xff, 0xff, 0xff, 0xff, 0xff, 0xff, 0xff, 0xff, 0x01, 0x00, 0x00, 0x00, 0x01, 0x00, 0x00, 0x00
        /*00d8*/ 	.byte	0xff, 0xff, 0xff, 0xff, 0xff, 0xff, 0xff, 0xff, 0x01, 0x00, 0x00, 0x00
.L_2:
	.zero		4
	.type		D3Q19_W,@object
	.size		D3Q19_W,(.L_3 - D3Q19_W)
D3Q19_W:
        /*00e8*/ 	.byte	0x55, 0x55, 0x55, 0x55, 0x55, 0x55, 0xd5, 0x3f, 0x1c, 0xc7, 0x71, 0x1c, 0xc7, 0x71, 0xac, 0x3f
        /* <DEDUP_REMOVED lines=8> */
        /*0178*/ 	.byte	0x1c, 0xc7, 0x71, 0x1c, 0xc7, 0x71, 0x9c, 0x3f
.L_3:


//--------------------- .nv.constant4             --------------------------
	.section	.nv.constant4,"a",@progbits
	.align	8
	.align		8
.nv.constant4:
        /*0000*/ 	.dword	CS_SQ


//--------------------- .text.initialize_uniform_kernel --------------------------
	.section	.text.initialize_uniform_kernel,"ax",@progbits
	.align	128
        .global         initialize_uniform_kernel
        .type           initialize_uniform_kernel,@function
        .size           initialize_uniform_kernel,(.L_x_144 - initialize_uniform_kernel)
        .other          initialize_uniform_kernel,@"STO_CUDA_ENTRY STV_DEFAULT"
initialize_uniform_kernel:
.text.initialize_uniform_kernel:
[----:B------:R-:W-:Y:S01]  /*0000*/  LDC R1, c[0x0][0x37c] ;  /* 0x0000df00ff017b82 */ /* 0x000fe20000000800 */
[----:B------:R-:W0:Y:S07]  /*0010*/  S2R R23, SR_TID.X ;  /* 0x0000000000177919 */ /* 0x000e2e0000002100 */
[----:B------:R-:W0:Y:S01]  /*0020*/  S2UR UR7, SR_CTAID.X ;  /* 0x00000000000779c3 */ /* 0x000e220000002500 */
[----:B------:R-:W1:Y:S01]  /*0030*/  LDCU.64 UR4, c[0x0][0x3b8] ;  /* 0x00007700ff0477ac */ /* 0x000e620008000a00 */
[----:B------:R-:W2:Y:S06]  /*0040*/  LDCU UR6, c[0x0][0x3c0] ;  /* 0x00007800ff0677ac */ /* 0x000eac0008000800 */
[----:B------:R-:W0:Y:S01]  /*0050*/  LDC R0, c[0x0][0x360] ;  /* 0x0000d800ff007b82 */ /* 0x000e220000000800 */
[----:B-1----:R-:W-:-:S04]  /*0060*/  UIMAD UR4, UR5, UR4, URZ ;  /* 0x00000004050472a4 */ /* 0x002fc8000f8e02ff */
[----:B--2---:R-:W-:Y:S01]  /*0070*/  UIMAD UR4, UR4, UR6, URZ ;  /* 0x00000006040472a4 */ /* 0x004fe2000f8e02ff */
[----:B0-----:R-:W-:-:S05]  /*0080*/  IMAD R0, R0, UR7, R23 ;  /* 0x0000000700007c24 */ /* 0x001fca000f8e0217 */
[----:B------:R-:W-:-:S13]  /*0090*/  ISETP.GE.AND P0, PT, R0, UR4, PT ;  /* 0x0000000400007c0c */ /* 0x000fda000bf06270 */
[----:B------:R-:W-:Y:S05]  /*00a0*/  @P0 EXIT ;  /* 0x000000000000094d */ /* 0x000fea0003800000 */
[----:B------:R-:W0:Y:S01]  /*00b0*/  MUFU.RCP64H R3, 0.66666650772094726562 ;  /* 0x3fe5555500037908 */ /* 0x000e220000001800 */
[----:B------:R-:W-:Y:S01]  /*00c0*/  HFMA2 R2, -RZ, RZ, 0, 5.9604644775390625e-08 ;  /* 0x00000001ff027431 */ /* 0x000fe200000001ff */
[----:B------:R-:W1:Y:S01]  /*00d0*/  LDC.64 R18, c[0x0][0x3a8] ;  /* 0x0000ea00ff127b82 */ /* 0x000e620000000a00 */
[----:B------:R-:W-:Y:S01]  /*00e0*/  IMAD.MOV.U32 R12, RZ, RZ, 0x55555555 ;  /* 0x55555555ff0c7424 */ /* 0x000fe200078e00ff */
[----:B------:R-:W2:Y:S01]  /*00f0*/  LDCU.64 UR4, c[0x0][0x358] ;  /* 0x00006b00ff0477ac */ /* 0x000ea20008000a00 */
[----:B------:R-:W-:-:S05]  /*0100*/  IMAD.MOV.U32 R13, RZ, RZ, 0x3fe55555 ;  /* 0x3fe55555ff0d7424 */ /* 0x000fca00078e00ff */
[----:B------:R-:W3:Y:S01]  /*0110*/  LDC.64 R16, c[0x0][0x3a0] ;  /* 0x0000e800ff107b82 */ /* 0x000ee20000000a00 */
[----:B0-----:R-:W-:-:S07]  /*0120*/  DFMA R4, R2, -R12, 1 ;  /* 0x3ff000000204742b */ /* 0x001fce000000080c */
[----:B------:R-:W0:Y:S01]  /*0130*/  LDC.64 R20, c[0x0][0x3b0] ;  /* 0x0000ec00ff147b82 */ /* 0x000e220000000a00 */
[----:B------:R-:W-:-:S07]  /*0140*/  DFMA R4, R4, R4, R4 ;  /* 0x000000040404722b */ /* 0x000fce0000000004 */
[----:B------:R-:W4:Y:S01]  /*0150*/  LDC R0, c[0x0][0x360] ;  /* 0x0000d800ff007b82 */ /* 0x000f220000000800 */
[----:B------:R-:W-:-:S07]  /*0160*/  DFMA R4, R2, R4, R2 ;  /* 0x000000040204722b */ /* 0x000fce0000000002 */
[----:B------:R-:W2:Y:S01]  /*0170*/  LDC.64 R14, c[0x0][0x398] ;  /* 0x0000e600ff0e7b82 */ /* 0x000ea20000000a00 */
[----:B-1----:R-:W-:Y:S02]  /*0180*/  DMUL R2, R18, R18 ;  /* 0x0000001212027228 */ /* 0x002fe40000000000 */
[----:B------:R-:W-:-:S06]  /*0190*/  DFMA R6, R4, -R12, 1 ;  /* 0x3ff000000406742b */ /* 0x000fcc000000080c */
[----:B---3--:R-:W-:Y:S02]  /*01a0*/  DFMA R2, R16, R16, R2 ;  /* 0x000000101002722b */ /* 0x008fe40000000002 */
[----:B------:R-:W-:Y:S01]  /*01b0*/  DFMA R10, R4, R6, R4 ;  /* 0x00000006040a722b */ /* 0x000fe20000000004 */
[----:B----4-:R-:W-:-:S05]  /*01c0*/  IMAD R0, R0, UR7, R23 ;  /* 0x0000000700007c24 */ /* 0x010fca000f8e0217 */
[----:B0-----:R-:W-:Y:S01]  /*01d0*/  DFMA R8, R20, R20, R2 ;  /* 0x000000141408722b */ /* 0x001fe20000000002 */
[----:B------:R-:W0:Y:S01]  /*01e0*/  LDC.64 R4, c[0x0][0x388] ;  /* 0x0000e200ff047b82 */ /* 0x000e220000000a00 */
[----:B------:R-:W-:-:S06]  /*01f0*/  IMAD R23, R0, 0x3, RZ ;  /* 0x0000000300177824 */ /* 0x000fcc00078e02ff */
[----:B------:R-:W-:Y:S01]  /*0200*/  DMUL R2, R8, R10 ;  /* 0x0000000a08027228 */ /* 0x000fe20000000000 */
[----:B------:R-:W1:Y:S01]  /*0210*/  LDC.64 R6, c[0x0][0x390] ;  /* 0x0000e400ff067b82 */ /* 0x000e620000000a00 */
[----:B------:R-:W-:-:S06]  /*0220*/  FSETP.GEU.AND P1, PT, |R9|, 6.5827683646048100446e-37, PT ;  /* 0x036000000900780b */ /* 0x000fcc0003f2e200 */
[----:B------:R-:W-:-:S08]  /*0230*/  DFMA R12, R2, -R12, R8 ;  /* 0x8000000c020c722b */ /* 0x000fd00000000008 */
[----:B------:R-:W-:Y:S01]  /*0240*/  DFMA R2, R10, R12, R2 ;  /* 0x0000000c0a02722b */ /* 0x000fe20000000002 */
[----:B0-----:R-:W-:-:S05]  /*0250*/  IMAD.WIDE R4, R0, 0x8, R4 ;  /* 0x0000000800047825 */ /* 0x001fca00078e0204 */
[----:B--2---:R0:W-:Y:S01]  /*0260*/  STG.E.64 desc[UR4][R4.64], R14 ;  /* 0x0000000e04007986 */ /* 0x0041e2000c101b04 */
[----:B-1----:R-:W-:-:S04]  /*0270*/  IMAD.WIDE R6, R23, 0x8, R6 ;  /* 0x0000000817067825 */ /* 0x002fc800078e0206 */
[----:B------:R-:W-:Y:S01]  /*0280*/  FFMA R10, RZ, 1.7916666269302368164, R3 ;  /* 0x3fe55555ff0a7823 */ /* 0x000fe20000000003 */
[----:B------:R0:W-:Y:S04]  /*0290*/  STG.E.64 desc[UR4][R6.64+0x8], R18 ;  /* 0x0000081206007986 */ /* 0x0001e8000c101b04 */
[----:B------:R-:W-:Y:S01]  /*02a0*/  FSETP.GT.AND P0, PT, |R10|, 1.469367938527859385e-39, PT ;  /* 0x001000000a00780b */ /* 0x000fe20003f04200 */
[----:B------:R0:W-:Y:S04]  /*02b0*/  STG.E.64 desc[UR4][R6.64], R16 ;  /* 0x0000001006007986 */ /* 0x0001e8000c101b04 */
[----:B------:R0:W-:Y:S08]  /*02c0*/  STG.E.64 desc[UR4][R6.64+0x10], R20 ;  /* 0x0000101406007986 */ /* 0x0001f0000c101b04 */
[----:B------:R-:W-:Y:S05]  /*02d0*/  @P0 BRA P1, `(.L_x_0) ;  /* 0x00000000001c0947 */ /* 0x000fea0000800000 */
[----:B0-----:R-:W-:Y:S01]  /*02e0*/  IMAD.MOV.U32 R7, RZ, RZ, R9 ;  /* 0x000000ffff077224 */ /* 0x001fe200078e0009 */
[----:B------:R-:W-:Y:S01]  /*02f0*/  MOV R5, 0x3fe55555 ;  /* 0x3fe5555500057802 */ /* 0x000fe20000000f00 */
[----:B------:R-:W-:Y:S01]  /*0300*/  IMAD.MOV.U32 R6, RZ, RZ, 0x55555555 ;  /* 0x55555555ff067424 */ /* 0x000fe200078e00ff */
[----:B------:R-:W-:-:S07]  /*0310*/  MOV R4, 0x330 ;  /* 0x0000033000047802 */ /* 0x000fce0000000f00 */
[----:B------:R-:W-:Y:S05]  /*0320*/  CALL.REL.NOINC `($__internal_0_$__cuda_sm20_div_rn_f64_full) ;  /* 0x0000004c00647944 */ /* 0x000fea0003c00000 */
[----:B------:R-:W-:Y:S02]  /*0330*/  IMAD.MOV.U32 R2, RZ, RZ, R6 ;  /* 0x000000ffff027224 */ /* 0x000fe400078e0006 */
[----:B------:R-:W-:-:S07]  /*0340*/  IMAD.MOV.U32 R3, RZ, RZ, R5 ;  /* 0x000000ffff037224 */ /* 0x000fce00078e0005 */
.L_x_0:
[----:B------:R-:W0:Y:S01]  /*0350*/  MUFU.RCP64H R9, 0.33333325386047363281 ;  /* 0x3fd5555500097908 */ /* 0x000e220000001800 */
[----:B------:R-:W1:Y:S01]  /*0360*/  LDCU UR7, c[0x3][0x4c] ;  /* 0x00c00980ff0777ac */ /* 0x000e620008000800 */
[----:B------:R-:W-:Y:S01]  /*0370*/  MOV R12, 0x55555555 ;  /* 0x55555555000c7802 */ /* 0x000fe20000000f00 */
[----:B------:R-:W-:Y:S01]  /*0380*/  IMAD.MOV.U32 R13, RZ, RZ, 0x3fd55555 ;  /* 0x3fd55555ff0d7424 */ /* 0x000fe200078e00ff */
[----:B------:R-:W2:Y:S01]  /*0390*/  LDCU UR6, c[0x3][URZ] ;  /* 0x00c00000ff0677ac */ /* 0x000ea20008000800 */
[----:B------:R-:W-:Y:S01]  /*03a0*/  IMAD.MOV.U32 R8, RZ, RZ, 0x1 ;  /* 0x00000001ff087424 */ /* 0x000fe200078e00ff */
[----:B------:R-:W3:Y:S01]  /*03b0*/  LDCU.128 UR12, c[0x0][0x3a0] ;  /* 0x00007400ff0c77ac */ /* 0x000ee20008000c00 */
[----:B------:R-:W4:Y:S04]  /*03c0*/  LDCU UR8, c[0x3][0x98] ;  /* 0x00c01300ff0877ac */ /* 0x000f280008000800 */
[----:B0-----:R-:W-:Y:S01]  /*03d0*/  DFMA R4, R8, -R12, 1 ;  /* 0x3ff000000804742b */ /* 0x001fe2000000080c */
[----:B-1----:R-:W3:Y:S07]  /*03e0*/  I2F.F64 R6, UR7 ;  /* 0x0000000700067d12 */ /* 0x002eee0008201c00 */
[----:B------:R-:W-:-:S02]  /*03f0*/  DFMA R10, R4, R4, R4 ;  /* 0x00000004040a722b */ /* 0x000fc40000000004 */
[----:B--2---:R-:W0:Y:S01]  /*0400*/  I2F.F64 R4, UR6 ;  /* 0x0000000600047d12 */ /* 0x004e220008201c00 */
[----:B------:R-:W1:Y:S05]  /*0410*/  LDCU.64 UR6, c[0x0][0x3b0] ;  /* 0x00007600ff0677ac */ /* 0x000e6a0008000a00 */
[----:B------:R-:W-:Y:S02]  /*0420*/  DFMA R10, R8, R10, R8 ;  /* 0x0000000a080a722b */ /* 0x000fe40000000008 */
[----:B---3--:R-:W-:Y:S01]  /*0430*/  DMUL R6, R6, UR14 ;  /* 0x0000000e06067c28 */ /* 0x008fe20008000000 */
[----:B----4-:R-:W1:Y:S07]  /*0440*/  I2F.F64 R8, UR8 ;  /* 0x0000000800087d12 */ /* 0x010e6e0008201c00 */
[----:B0-----:R-:W-:-:S02]  /*0450*/  DFMA R4, R4, UR12, R6 ;  /* 0x0000000c04047c2b */ /* 0x001fc40008000006 */
[----:B------:R-:W-:-:S06]  /*0460*/  DFMA R6, R10, -R12, 1 ;  /* 0x3ff000000a06742b */ /* 0x000fcc000000080c */
[----:B-1----:R-:W-:Y:S02]  /*0470*/  DFMA R8, R8, UR6, R4 ;  /* 0x0000000608087c2b */ /* 0x002fe40008000004 */
[----:B------:R-:W-:-:S08]  /*0480*/  DFMA R6, R10, R6, R10 ;  /* 0x000000060a06722b */ /* 0x000fd0000000000a */
[----:B------:R-:W-:Y:S01]  /*0490*/  DMUL R4, R8, R6 ;  /* 0x0000000608047228 */ /* 0x000fe20000000000 */
[----:B------:R-:W-:-:S07]  /*04a0*/  FSETP.GEU.AND P1, PT, |R9|, 6.5827683646048100446e-37, PT ;  /* 0x036000000900780b */ /* 0x000fce0003f2e200 */
[----:B------:R-:W-:Y:S02]  /*04b0*/  DFMA R10, R4, -R12, R8 ;  /* 0x8000000c040a722b */ /* 0x000fe40000000008 */
[----:B------:R-:W-:-:S06]  /*04c0*/  DMUL R12, R8, R8 ;  /* 0x00000008080c7228 */ /* 0x000fcc0000000000 */
[----:B------:R-:W-:-:S10]  /*04d0*/  DFMA R4, R6, R10, R4 ;  /* 0x0000000a0604722b */ /* 0x000fd40000000004 */
[----:B------:R-:W-:-:S05]  /*04e0*/  FFMA R6, RZ, 1.6666666269302368164, R5 ;  /* 0x3fd55555ff067823 */ /* 0x000fca0000000005 */
[----:B------:R-:W-:-:S13]  /*04f0*/  FSETP.GT.AND P0, PT, |R6|, 1.469367938527859385e-39, PT ;  /* 0x001000000600780b */ /* 0x000fda0003f04200 */
[----:B------:R-:W-:Y:S05]  /*0500*/  @P0 BRA P1, `(.L_x_1) ;  /* 0x0000000000180947 */ /* 0x000fea0000800000 */
[----:B------:R-:W-:Y:S01]  /*0510*/  MOV R7, R9 ;  /* 0x0000000900077202 */ /* 0x000fe20000000f00 */
[----:B------:R-:W-:Y:S01]  /*0520*/  IMAD.MOV.U32 R6, RZ, RZ, 0x55555555 ;  /* 0x55555555ff067424 */ /* 0x000fe200078e00ff */
[----:B------:R-:W-:Y:S01]  /*0530*/  MOV R4, 0x560 ;  /* 0x0000056000047802 */ /* 0x000fe20000000f00 */
[----:B------:R-:W-:-:S07]  /*0540*/  IMAD.MOV.U32 R5, RZ, RZ, 0x3fd55555 ;  /* 0x3fd55555ff057424 */ /* 0x000fce00078e00ff */
[----:B------:R-:W-:Y:S05]  /*0550*/  CALL.REL.NOINC `($__internal_0_$__cuda_sm20_div_rn_f64_full) ;  /* 0x0000004800d87944 */ /* 0x000fea0003c00000 */
[----:B------:R-:W-:-:S07]  /*0560*/  MOV R4, R6 ;  /* 0x0000000600047202 */ /* 0x000fce0000000f00 */
.L_x_1:
[----:B------:R-:W0:Y:S01]  /*0570*/  MUFU.RCP64H R7, 0.22222220897674560547 ;  /* 0x3fcc71c700077908 */ /* 0x000e220000001800 */
[----:B------:R-:W-:Y:S01]  /*0580*/  IMAD.MOV.U32 R10, RZ, RZ, 0x1c71c71c ;  /* 0x1c71c71cff0a7424 */ /* 0x000fe200078e00ff */
[----:B------:R-:W-:Y:S01]  /*0590*/  MOV R6, 0x1 ;  /* 0x0000000100067802 */ /* 0x000fe20000000f00 */
[----:B------:R-:W-:Y:S01]  /*05a0*/  IMAD.MOV.U32 R11, RZ, RZ, 0x3fcc71c7 ;  /* 0x3fcc71c7ff0b7424 */ /* 0x000fe200078e00ff */
[----:B------:R-:W1:Y:S01]  /*05b0*/  LDC.64 R50, c[0x3][0xe8] ;  /* 0x00c03a00ff327b82 */ /* 0x000e620000000a00 */
[----:B------:R-:W1:Y:S01]  /*05c0*/  LDCU.64 UR6, c[0x0][0x398] ;  /* 0x00007300ff0677ac */ /* 0x000e620008000a00 */
[----:B------:R-:W-:-:S03]  /*05d0*/  FSETP.GEU.AND P1, PT, |R13|, 6.5827683646048100446e-37, PT ;  /* 0x036000000d00780b */ /* 0x000fc60003f2e200 */
[----:B0-----:R-:W-:-:S08]  /*05e0*/  DFMA R8, R6, -R10, 1 ;  /* 0x3ff000000608742b */ /* 0x001fd0000000080a */
[----:B------:R-:W-:Y:S02]  /*05f0*/  DFMA R8, R8, R8, R8 ;  /* 0x000000080808722b */ /* 0x000fe40000000008 */
[----:B-1----:R-:W-:-:S06]  /*0600*/  DMUL R50, R50, UR6 ;  /* 0x0000000632327c28 */ /* 0x002fcc0008000000 */
[----:B------:R-:W-:-:S08]  /*0610*/  DFMA R8, R6, R8, R6 ;  /* 0x000000080608722b */ /* 0x000fd00000000006 */
[----:B------:R-:W-:-:S08]  /*0620*/  DFMA R6, R8, -R10, 1 ;  /* 0x3ff000000806742b */ /* 0x000fd0000000080a */
[----:B------:R-:W-:-:S08]  /*0630*/  DFMA R6, R8, R6, R8 ;  /* 0x000000060806722b */ /* 0x000fd00000000008 */
[----:B------:R-:W-:-:S08]  /*0640*/  DMUL R8, R12, R6 ;  /* 0x000000060c087228 */ /* 0x000fd00000000000 */
[----:B------:R-:W-:-:S08]  /*0650*/  DFMA R10, R8, -R10, R12 ;  /* 0x8000000a080a722b */ /* 0x000fd0000000000c */
[----:B------:R-:W-:Y:S02]  /*0660*/  DFMA R6, R6, R10, R8 ;  /* 0x0000000a0606722b */ /* 0x000fe40000000008 */
[----:B------:R-:W-:-:S08]  /*0670*/  DADD R10, R4, 1 ;  /* 0x3ff00000040a7429 */ /* 0x000fd00000000000 */
[----:B------:R-:W-:-:S05]  /*0680*/  FFMA R8, RZ, 1.5972222089767456055, R7 ;  /* 0x3fcc71c7ff087823 */ /* 0x000fca0000000007 */
[----:B------:R-:W-:-:S13]  /*0690*/  FSETP.GT.AND P0, PT, |R8|, 1.469367938527859385e-39, PT ;  /* 0x001000000800780b */ /* 0x000fda0003f04200 */
[----:B------:R-:W-:Y:S05]  /*06a0*/  @P0 BRA P1, `(.L_x_2) ;  /* 0x00000000001c0947 */ /* 0x000fea0000800000 */
[----:B------:R-:W-:Y:S01]  /*06b0*/  IMAD.MOV.U32 R8, RZ, RZ, R12 ;  /* 0x000000ffff087224 */ /* 0x000fe200078e000c */
[----:B------:R-:W-:Y:S01]  /*06c0*/  MOV R6, 0x1c71c71c ;  /* 0x1c71c71c00067802 */ /* 0x000fe20000000f00 */
[----:B------:R-:W-:Y:S01]  /*06d0*/  IMAD.MOV.U32 R7, RZ, RZ, R13 ;  /* 0x000000ffff077224 */ /* 0x000fe200078e000d */
[----:B------:R-:W-:Y:S01]  /*06e0*/  MOV R4, 0x710 ;  /* 0x0000071000047802 */ /* 0x000fe20000000f00 */
[----:B------:R-:W-:-:S07]  /*06f0*/  IMAD.MOV.U32 R5, RZ, RZ, 0x3fcc71c7 ;  /* 0x3fcc71c7ff057424 */ /* 0x000fce00078e00ff */
[----:B------:R-:W-:Y:S05]  /*0700*/  CALL.REL.NOINC `($__internal_0_$__cuda_sm20_div_rn_f64_full) ;  /* 0x00000048006c7944 */ /* 0x000fea0003c00000 */
[----:B------:R-:W-:-:S07]  /*0710*/  IMAD.MOV.U32 R7, RZ, RZ, R5 ;  /* 0x000000ffff077224 */ /* 0x000fce00078e0005 */
.L_x_2:
[----:B------:R-:W0:Y:S01]  /*0720*/  MUFU.RCP64H R13, 0.33333325386047363281 ;  /* 0x3fd55555000d7908 */ /* 0x000e220000001800 */
[----:B------:R-:W1:Y:S01]  /*0730*/  LDCU UR7, c[0x3][0x50] ;  /* 0x00c00a00ff0777ac */ /* 0x000e620008000800 */
[----:B------:R-:W-:Y:S01]  /*0740*/  MOV R14, 0x55555555 ;  /* 0x55555555000e7802 */ /* 0x000fe20000000f00 */
[----:B------:R-:W-:Y:S01]  /*0750*/  IMAD.MOV.U32 R15, RZ, RZ, 0x3fd55555 ;  /* 0x3fd55555ff0f7424 */ /* 0x000fe200078e00ff */
[----:B------:R-:W-:Y:S01]  /*0760*/  DADD R10, R10, R6 ;  /* 0x000000000a0a7229 */ /* 0x000fe20000000006 */
[----:B------:R-:W2:Y:S01]  /*0770*/  LDCU UR6, c[0x3][0x4] ;  /* 0x00c00080ff0677ac */ /* 0x000ea20008000800 */
[----:B------:R-:W-:Y:S01]  /*0780*/  IMAD.MOV.U32 R12, RZ, RZ, 0x1 ;  /* 0x00000001ff0c7424 */ /* 0x000fe200078e00ff */
[----:B------:R-:W3:Y:S05]  /*0790*/  LDCU.128 UR12, c[0x0][0x3a0] ;  /* 0x00007400ff0c77ac */ /* 0x000eea0008000c00 */
[----:B------:R-:W-:Y:S01]  /*07a0*/  DADD R10, R10, -R2 ;  /* 0x000000000a0a7229 */ /* 0x000fe20000000802 */
[----:B------:R-:W4:Y:S01]  /*07b0*/  LDCU UR8, c[0x3][0x9c] ;  /* 0x00c01380ff0877ac */ /* 0x000f220008000800 */
[----:B0-----:R-:W-:Y:S01]  /*07c0*/  DFMA R4, R12, -R14, 1 ;  /* 0x3ff000000c04742b */ /* 0x001fe2000000080e */
[----:B-1----:R-:W3:Y:S05]  /*07d0*/  I2F.F64 R8, UR7 ;  /* 0x0000000700087d12 */ /* 0x002eea0008201c00 */
[----:B------:R-:W-:-:S02]  /*07e0*/  DMUL R50, R10, R50 ;  /* 0x000000320a327228 */ /* 0x000fc40000000000 */
[----:B------:R-:W-:Y:S02]  /*07f0*/  DFMA R16, R4, R4, R4 ;  /* 0x000000040410722b */ /* 0x000fe40000000004 */
[----:B--2---:R-:W0:Y:S01]  /*0800*/  I2F.F64 R4, UR6 ;  /* 0x0000000600047d12 */ /* 0x004e220008201c00 */
[----:B------:R-:W1:Y:S05]  /*0810*/  LDCU.64 UR6, c[0x0][0x3b0] ;  /* 0x00007600ff0677ac */ /* 0x000e6a0008000a00 */
[----:B------:R-:W-:Y:S02]  /*0820*/  DFMA R16, R12, R16, R12 ;  /* 0x000000100c10722b */ /* 0x000fe4000000000c */
[----:B---3--:R-:W-:Y:S01]  /*0830*/  DMUL R8, R8, UR14 ;  /* 0x0000000e08087c28 */ /* 0x008fe20008000000 */
[----:B----4-:R-:W1:Y:S05]  /*0840*/  I2F.F64 R12, UR8 ;  /* 0x00000008000c7d12 */ /* 0x010e6a0008201c00 */
[----:B------:R-:W-:-:S02]  /*0850*/  DFMA R18, R16, -R14, 1 ;  /* 0x3ff000001012742b */ /* 0x000fc4000000080e */
[----:B0-----:R-:W-:-:S06]  /*0860*/  DFMA R4, R4, UR12, R8 ;  /* 0x0000000c04047c2b */ /* 0x001fcc0008000008 */
[----:B------:R-:W-:Y:S02]  /*0870*/  DFMA R18, R16, R18, R16 ;  /* 0x000000121012722b */ /* 0x000fe40000000010 */
[----:B-1----:R-:W-:-:S08]  /*0880*/  DFMA R8, R12, UR6, R4 ;  /* 0x000000060c087c2b */ /* 0x002fd00008000004 */
[----:B------:R-:W-:Y:S02]  /*0890*/  DMUL R4, R18, R8 ;  /* 0x0000000812047228 */ /* 0x000fe40000000000 */
[----:B------:R-:W-:-:S06]  /*08a0*/  FSETP.GEU.AND P1, PT, |R9|, 6.5827683646048100446e-37, PT ;  /* 0x036000000900780b */ /* 0x000fcc0003f2e200 */
[----:B------:R-:W-:-:S08]  /*08b0*/  DFMA R12, R4, -R14, R8 ;  /* 0x8000000e040c722b */ /* 0x000fd00000000008 */
[----:B------:R-:W-:Y:S02]  /*08c0*/  DFMA R4, R18, R12, R4 ;  /* 0x0000000c1204722b */ /* 0x000fe40000000004 */
[----:B------:R-:W-:-:S08]  /*08d0*/  DMUL R12, R8, R8 ;  /* 0x00000008080c7228 */ /* 0x000fd00000000000 */
        /* <DEDUP_REMOVED lines=9> */
.L_x_3:
        /* <DEDUP_REMOVED lines=27> */
.L_x_4:
        /* <DEDUP_REMOVED lines=37> */
.L_x_5:
        /* <DEDUP_REMOVED lines=27> */
.L_x_6:
        /* <DEDUP_REMOVED lines=37> */
.L_x_7:
        /* <DEDUP_REMOVED lines=27> */
.L_x_8:
        /* <DEDUP_REMOVED lines=37> */
.L_x_9:
        /* <DEDUP_REMOVED lines=27> */
.L_x_10:
        /* <DEDUP_REMOVED lines=37> */
.L_x_11:
        /* <DEDUP_REMOVED lines=27> */
.L_x_12:
        /* <DEDUP_REMOVED lines=37> */
.L_x_13:
        /* <DEDUP_REMOVED lines=27> */
.L_x_14:
        /* <DEDUP_REMOVED lines=37> */
.L_x_15:
        /* <DEDUP_REMOVED lines=27> */
.L_x_16:
        /* <DEDUP_REMOVED lines=37> */
.L_x_17:
        /* <DEDUP_REMOVED lines=27> */
.L_x_18:
        /* <DEDUP_REMOVED lines=37> */
.L_x_19:
        /* <DEDUP_REMOVED lines=27> */
.L_x_20:
        /* <DEDUP_REMOVED lines=37> */
.L_x_21:
        /* <DEDUP_REMOVED lines=27> */
.L_x_22:
        /* <DEDUP_REMOVED lines=37> */
.L_x_23:
        /* <DEDUP_REMOVED lines=27> */
.L_x_24:
        /* <DEDUP_REMOVED lines=37> */
.L_x_25:
        /* <DEDUP_REMOVED lines=27> */
.L_x_26:
        /* <DEDUP_REMOVED lines=37> */
.L_x_27:
        /* <DEDUP_REMOVED lines=27> */
.L_x_28:
        /* <DEDUP_REMOVED lines=37> */
.L_x_29:
        /* <DEDUP_REMOVED lines=27> */
.L_x_30:
        /* <DEDUP_REMOVED lines=37> */
.L_x_31:
        /* <DEDUP_REMOVED lines=27> */
.L_x_32:
        /* <DEDUP_REMOVED lines=37> */
.L_x_33:
        /* <DEDUP_REMOVED lines=27> */
.L_x_34:
        /* <DEDUP_REMOVED lines=37> */
.L_x_35:
        /* <DEDUP_REMOVED lines=27> */
.L_x_36:
        /* <DEDUP_REMOVED lines=37> */
.L_x_37:
[----:B------:R-:W0:Y:S01]  /*4d70*/  MUFU.RCP64H R7, 0.22222220897674560547 ;  /* 0x3fcc71c700077908 */ /* 0x000e220000001800 */
[----:B------:R-:W-:Y:S01]  /*4d80*/  IMAD.MOV.U32 R8, RZ, RZ, 0x1c71c71c ;  /* 0x1c71c71cff087424 */ /* 0x000fe200078e00ff */
[----:B------:R-:W-:Y:S01]  /*4d90*/  MOV R6, 0x1 ;  /* 0x0000000100067802 */ /* 0x000fe20000000f00 */
[----:B------:R-:W-:Y:S01]  /*4da0*/  IMAD.MOV.U32 R9, RZ, RZ, 0x3fcc71c7 ;  /* 0x3fcc71c7ff097424 */ /* 0x000fe200078e00ff */
[----:B------:R-:W1:Y:S01]  /*4db0*/  LDCU.64 UR6, c[0x0][0x398] ;  /* 0x00007300ff0677ac */ /* 0x000e620008000a00 */
[----:B------:R-:W-:-:S04]  /*4dc0*/  FSETP.GEU.AND P1, PT, |R15|, 6.5827683646048100446e-37, PT ;  /* 0x036000000f00780b */ /* 0x000fc80003f2e200 */
[----:B0-----:R-:W-:-:S08]  /*4dd0*/  DFMA R10, R6, -R8, 1 ;  /* 0x3ff00000060a742b */ /* 0x001fd00000000808 */
[----:B------:R-:W-:-:S08]  /*4de0*/  DFMA R10, R10, R10, R10 ;  /* 0x0000000a0a0a722b */ /* 0x000fd0000000000a */
[----:B------:R-:W-:-:S08]  /*4df0*/  DFMA R10, R6, R10, R6 ;  /* 0x0000000a060a722b */ /* 0x000fd00000000006 */
[----:B------:R-:W-:-:S08]  /*4e00*/  DFMA R6, R10, -R8, 1 ;  /* 0x3ff000000a06742b */ /* 0x000fd00000000808 */
[----:B------:R-:W-:Y:S01]  /*4e10*/  DFMA R12, R10, R6, R10 ;  /* 0x000000060a0c722b */ /* 0x000fe2000000000a */
[----:B------:R-:W1:Y:S07]  /*4e20*/  LDC.64 R10, c[0x3][0x178] ;  /* 0x00c05e00ff0a7b82 */ /* 0x000e6e0000000a00 */
[----:B------:R-:W-:-:S08]  /*4e30*/  DMUL R6, R12, R14 ;  /* 0x0000000e0c067228 */ /* 0x000fd00000000000 */
[----:B------:R-:W-:-:S08]  /*4e40*/  DFMA R8, R6, -R8, R14 ;  /* 0x800000080608722b */ /* 0x000fd0000000000e */
[----:B------:R-:W-:Y:S02]  /*4e50*/  DFMA R6, R12, R8, R6 ;  /* 0x000000080c06722b */ /* 0x000fe40000000006 */
[----:B-1----:R-:W-:Y:S02]  /*4e60*/  DMUL R10, R10, UR6 ;  /* 0x000000060a0a7c28 */ /* 0x002fe40008000000 */
[----:B------:R-:W-:-:S06]  /*4e70*/  DADD R12, R4, 1 ;  /* 0x3ff00000040c7429 */ /* 0x000fcc0000000000 */
        /* <DEDUP_REMOVED lines=10> */
.L_x_38:
[----:B------:R-:W0:Y:S01]  /*4f20*/  LDC.64 R4, c[0x0][0x380] ;  /* 0x0000e000ff047b82 */ /* 0x000e220000000a00 */
[----:B------:R-:W-:Y:S01]  /*4f30*/  DADD R12, R12, R6 ;  /* 0x000000000c0c7229 */ /* 0x000fe20000000006 */
[----:B------:R-:W-:-:S07]  /*4f40*/  IMAD R7, R0, 0x13, RZ ;  /* 0x0000001300077824 */ /* 0x000fce00078e02ff */
[----:B------:R-:W-:-:S08]  /*4f50*/  DADD R12, R12, -R2 ;  /* 0x000000000c0c7229 */ /* 0x000fd00000000802 */
[----:B------:R-:W-:Y:S01]  /*4f60*/  DMUL R10, R12, R10 ;  /* 0x0000000a0c0a7228 */ /* 0x000fe20000000000 */
[----:B0-----:R-:W-:-:S05]  /*4f70*/  IMAD.WIDE R2, R7, 0x8, R4 ;  /* 0x0000000807027825 */ /* 0x001fca00078e0204 */
[----:B------:R-:W-:Y:S04]  /*4f80*/  STG.E.64 desc[UR4][R2.64], R50 ;  /* 0x0000003202007986 */ /* 0x000fe8000c101b04 */
        /* <DEDUP_REMOVED lines=17> */
[----:B------:R-:W-:Y:S01]  /*50a0*/  STG.E.64 desc[UR4][R2.64+0x90], R10 ;  /* 0x0000900a02007986 */ /* 0x000fe2000c101b04 */
[----:B------:R-:W-:Y:S05]  /*50b0*/  EXIT ;  /* 0x000000000000794d */ /* 0x000fea0003800000 */
        .weak           $__internal_0_$__cuda_sm20_div_rn_f64_full
        .type           $__internal_0_$__cuda_sm20_div_rn_f64_full,@function
        .size           $__internal_0_$__cuda_sm20_div_rn_f64_full,(.L_x_144 - $__internal_0_$__cuda_sm20_div_rn_f64_full)
$__internal_0_$__cuda_sm20_div_rn_f64_full:
[C---:B------:R-:W-:Y:S01]  /*50c0*/  FSETP.GEU.AND P0, PT, |R5|.reuse, 1.469367938527859385e-39, PT ;  /* 0x001000000500780b */ /* 0x040fe20003f0e200 */
[----:B------:R-:W-:Y:S01]  /*50d0*/  IMAD.MOV.U32 R59, RZ, RZ, R7 ;  /* 0x000000ffff3b7224 */ /* 0x000fe200078e0007 */
[----:B------:R-:W-:Y:S01]  /*50e0*/  MOV R58, R8 ;  /* 0x00000008003a7202 */ /* 0x000fe20000000f00 */
[--C-:B------:R-:W-:Y:S01]  /*50f0*/  IMAD.MOV.U32 R54, RZ, RZ, R6.reuse ;  /* 0x000000ffff367224 */ /* 0x100fe200078e0006 */
[----:B------:R-:W-:Y:S01]  /*5100*/  LOP3.LUT R7, R5, 0x7ff00000, RZ, 0xc0, !PT ;  /* 0x7ff0000005077812 */ /* 0x000fe200078ec0ff */
[----:B------:R-:W-:Y:S01]  /*5110*/  IMAD.MOV.U32 R52, RZ, RZ, R6 ;  /* 0x000000ffff347224 */ /* 0x000fe200078e0006 */
[----:B------:R-:W-:Y:S01]  /*5120*/  MOV R55, R5 ;  /* 0x0000000500377202 */ /* 0x000fe20000000f00 */
[----:B------:R-:W-:Y:S01]  /*5130*/  IMAD.MOV.U32 R56, RZ, RZ, R58 ;  /* 0x000000ffff387224 */ /* 0x000fe200078e003a */
[----:B------:R-:W-:Y:S02]  /*5140*/  LOP3.LUT R8, R59, 0x7ff00000, RZ, 0xc0, !PT ;  /* 0x7ff000003b087812 */ /* 0x000fe400078ec0ff */
[----:B------:R-:W-:Y:S01]  /*5150*/  LOP3.LUT R9, R5, 0x800fffff, RZ, 0xc0, !PT ;  /* 0x800fffff05097812 */ /* 0x000fe200078ec0ff */
[----:B------:R-:W-:Y:S01]  /*5160*/  IMAD.MOV.U32 R5, RZ, RZ, 0x1ca00000 ;  /* 0x1ca00000ff057424 */ /* 0x000fe200078e00ff */
[----:B------:R-:W-:-:S02]  /*5170*/  ISETP.GE.U32.AND P1, PT, R8, R7, PT ;  /* 0x000000070800720c */ /* 0x000fc40003f26070 */
[----:B------:R-:W-:Y:S01]  /*5180*/  LOP3.LUT R53, R9, 0x3ff00000, RZ, 0xfc, !PT ;  /* 0x3ff0000009357812 */ /* 0x000fe200078efcff */
[----:B------:R-:W-:Y:S01]  /*5190*/  @!P0 DMUL R52, R54, 8.98846567431157953865e+307 ;  /* 0x7fe0000036348828 */ /* 0x000fe20000000000 */
[----:B------:R-:W-:Y:S02]  /*51a0*/  SEL R6, R5, 0x63400000, !P1 ;  /* 0x6340000005067807 */ /* 0x000fe40004800000 */
[----:B------:R-:W-:Y:S02]  /*51b0*/  FSETP.GEU.AND P1, PT, |R59|, 1.469367938527859385e-39, PT ;  /* 0x001000003b00780b */ /* 0x000fe40003f2e200 */
[----:B------:R-:W-:Y:S01]  /*51c0*/  LOP3.LUT R57, R6, 0x800fffff, R59, 0xf8, !PT ;  /* 0x800fffff06397812 */ /* 0x000fe200078ef83b */
[----:B------:R0:W1:Y:S01]  /*51d0*/  MUFU.RCP64H R61, R53 ;  /* 0x00000035003d7308 */ /* 0x0000620000001800 */
[----:B------:R-:W-:-:S09]  /*51e0*/  MOV R6, R8 ;  /* 0x0000000800067202 */ /* 0x000fd20000000f00 */
[----:B0-----:R-:W-:Y:S05]  /*51f0*/  @P1 BRA `(.L_x_39) ;  /* 0x0000000000201947 */ /* 0x001fea0003800000 */
[----:B------:R-:W-:Y:S01]  /*5200*/  LOP3.LUT R9, R55, 0x7ff00000, RZ, 0xc0, !PT ;  /* 0x7ff0000037097812 */ /* 0x000fe200078ec0ff */
[----:B------:R-:W-:-:S03]  /*5210*/  IMAD.MOV.U32 R62, RZ, RZ, RZ ;  /* 0x000000ffff3e7224 */ /* 0x000fc600078e00ff */
[----:B------:R-:W-:-:S04]  /*5220*/  ISETP.GE.U32.AND P1, PT, R8, R9, PT ;  /* 0x000000090800720c */ /* 0x000fc80003f26070 */
[----:B------:R-:W-:-:S04]  /*5230*/  SEL R5, R5, 0x63400000, !P1 ;  /* 0x6340000005057807 */ /* 0x000fc80004800000 */
[----:B------:R-:W-:-:S04]  /*5240*/  LOP3.LUT R5, R5, 0x80000000, R59, 0xf8, !PT ;  /* 0x8000000005057812 */ /* 0x000fc800078ef83b */
[----:B------:R-:W-:-:S06]  /*5250*/  LOP3.LUT R63, R5, 0x100000, RZ, 0xfc, !PT ;  /* 0x00100000053f7812 */ /* 0x000fcc00078efcff */
[----:B------:R-:W-:-:S10]  /*5260*/  DFMA R56, R56, 2, -R62 ;  /* 0x400000003838782b */ /* 0x000fd4000000083e */
[----:B------:R-:W-:-:S07]  /*5270*/  LOP3.LUT R6, R57, 0x7ff00000, RZ, 0xc0, !PT ;  /* 0x7ff0000039067812 */ /* 0x000fce00078ec0ff */
.L_x_39:
[----:B------:R-:W-:Y:S01]  /*5280*/  MOV R60, 0x1 ;  /* 0x00000001003c7802 */ /* 0x000fe20000000f00 */
[----:B------:R-:W-:Y:S01]  /*5290*/  VIADD R5, R6, 0xffffffff ;  /* 0xffffffff06057836 */ /* 0x000fe20000000000 */
[----:B------:R-:W-:-:S04]  /*52a0*/  @!P0 LOP3.LUT R7, R53, 0x7ff00000, RZ, 0xc0, !PT ;  /* 0x7ff0000035078812 */ /* 0x000fc800078ec0ff */
[----:B-1----:R-:W-:Y:S01]  /*52b0*/  DFMA R62, R60, -R52, 1 ;  /* 0x3ff000003c3e742b */ /* 0x002fe20000000834 */
[----:B------:R-:W-:Y:S01]  /*52c0*/  ISETP.GT.U32.AND P0, PT, R5, 0x7feffffe, PT ;  /* 0x7feffffe0500780c */ /* 0x000fe20003f04070 */
[----:B------:R-:W-:-:S05]  /*52d0*/  VIADD R5, R7, 0xffffffff ;  /* 0xffffffff07057836 */ /* 0x000fca0000000000 */
[----:B------:R-:W-:Y:S01]  /*52e0*/  ISETP.GT.U32.OR P0, PT, R5, 0x7feffffe, P0 ;  /* 0x7feffffe0500780c */ /* 0x000fe20000704470 */
[----:B------:R-:W-:-:S08]  /*52f0*/  DFMA R62, R62, R62, R62 ;  /* 0x0000003e3e3e722b */ /* 0x000fd0000000003e */
[----:B------:R-:W-:-:S08]  /*5300*/  DFMA R60, R60, R62, R60 ;  /* 0x0000003e3c3c722b */ /* 0x000fd0000000003c */
[----:B------:R-:W-:-:S08]  /*5310*/  DFMA R64, R60, -R52, 1 ;  /* 0x3ff000003c40742b */ /* 0x000fd00000000834 */
[----:B------:R-:W-:-:S08]  /*5320*/  DFMA R64, R60, R64, R60 ;  /* 0x000000403c40722b */ /* 0x000fd0000000003c */
[----:B------:R-:W-:-:S08]  /*5330*/  DMUL R62, R64, R56 ;  /* 0x00000038403e7228 */ /* 0x000fd00000000000 */
[----:B------:R-:W-:-:S08]  /*5340*/  DFMA R60, R62, -R52, R56 ;  /* 0x800000343e3c722b */ /* 0x000fd00000000038 */
[----:B------:R-:W-:Y:S01]  /*5350*/  DFMA R60, R64, R60, R62 ;  /* 0x0000003c403c722b */ /* 0x000fe2000000003e */
[----:B------:R-:W-:Y:S10]  /*5360*/  @P0 BRA `(.L_x_40) ;  /* 0x0000000000700947 */ /* 0x000ff40003800000 */
[----:B------:R-:W-:Y:S02]  /*5370*/  LOP3.LUT R5, R55, 0x7ff00000, RZ, 0xc0, !PT ;  /* 0x7ff0000037057812 */ /* 0x000fe400078ec0ff */
[----:B------:R-:W-:Y:S02]  /*5380*/  MOV R6, 0x1ca00000 ;  /* 0x1ca0000000067802 */ /* 0x000fe40000000f00 */
[CC--:B------:R-:W-:Y:S02]  /*5390*/  ISETP.GE.U32.AND P0, PT, R8.reuse, R5.reuse, PT ;  /* 0x000000050800720c */ /* 0x0c0fe40003f06070 */
[----:B------:R-:W-:Y:S02]  /*53a0*/  VIADDMNMX R5, R8, -R5, 0xb9600000, !PT ;  /* 0xb960000008057446 */ /* 0x000fe40007800905 */
[----:B------:R-:W-:Y:S02]  /*53b0*/  SEL R6, R6, 0x63400000, !P0 ;  /* 0x6340000006067807 */ /* 0x000fe40004000000 */
[----:B------:R-:W-:-:S05]  /*53c0*/  VIMNMX R5, PT, PT, R5, 0x46a00000, PT ;  /* 0x46a0000005057848 */ /* 0x000fca0003fe0100 */
[----:B------:R-:W-:Y:S01]  /*53d0*/  IMAD.IADD R5, R5, 0x1, -R6 ;  /* 0x0000000105057824 */ /* 0x000fe200078e0a06 */
[----:B------:R-:W-:-:S03]  /*53e0*/  MOV R6, RZ ;  /* 0x000000ff00067202 */ /* 0x000fc60000000f00 */
[----:B------:R-:W-:-:S06]  /*53f0*/  VIADD R7, R5, 0x7fe00000 ;  /* 0x7fe0000005077836 */ /* 0x000fcc0000000000 */
[----:B------:R-:W-:-:S10]  /*5400*/  DMUL R8, R60, R6 ;  /* 0x000000063c087228 */ /* 0x000fd40000000000 */
[----:B------:R-:W-:-:S13]  /*5410*/  FSETP.GTU.AND P0, PT, |R9|, 1.469367938527859385e-39, PT ;  /* 0x001000000900780b */ /* 0x000fda0003f0c200 */
[----:B------:R-:W-:Y:S05]  /*5420*/  @P0 BRA `(.L_x_41) ;  /* 0x0000000000a00947 */ /* 0x000fea0003800000 */
[----:B------:R-:W-:Y:S01]  /*5430*/  DFMA R52, R60, -R52, R56 ;  /* 0x800000343c34722b */ /* 0x000fe20000000038 */
[----:B------:R-:W-:-:S09]  /*5440*/  IMAD.MOV.U32 R54, RZ, RZ, RZ ;  /* 0x000000ffff367224 */ /* 0x000fd200078e00ff */
[C---:B------:R-:W-:Y:S02]  /*5450*/  FSETP.NEU.AND P0, PT, R53.reuse, RZ, PT ;  /* 0x000000ff3500720b */ /* 0x040fe40003f0d000 */
[----:B------:R-:W-:-:S04]  /*5460*/  LOP3.LUT R6, R53, 0x80000000, R55, 0x48, !PT ;  /* 0x8000000035067812 */ /* 0x000fc800078e4837 */
[----:B------:R-:W-:-:S07]  /*5470*/  LOP3.LUT R55, R6, R7, RZ, 0xfc, !PT ;  /* 0x0000000706377212 */ /* 0x000fce00078efcff */
[----:B------:R-:W-:Y:S05]  /*5480*/  @!P0 BRA `(.L_x_41) ;  /* 0x0000000000888947 */ /* 0x000fea0003800000 */
[----:B------:R-:W-:Y:S01]  /*5490*/  IMAD.MOV R53, RZ, RZ, -R5 ;  /* 0x000000ffff357224 */ /* 0x000fe200078e0a05 */
[----:B------:R-:W-:Y:S02]  /*54a0*/  MOV R52, RZ ;  /* 0x000000ff00347202 */ /* 0x000fe40000000f00 */
[----:B------:R-:W-:-:S04]  /*54b0*/  IADD3 R5, PT, PT, -R5, -0x43300000, RZ ;  /* 0xbcd0000005057810 */ /* 0x000fc80007ffe1ff */
[----:B------:R-:W-:Y:S02]  /*54c0*/  DFMA R52, R8, -R52, R60 ;  /* 0x800000340834722b */ /* 0x000fe4000000003c */
[----:B------:R-:W-:-:S08]  /*54d0*/  DMUL.RP R60, R60, R54 ;  /* 0x000000363c3c7228 */ /* 0x000fd00000008000 */
[----:B------:R-:W-:Y:S02]  /*54e0*/  FSETP.NEU.AND P0, PT, |R53|, R5, PT ;  /* 0x000000053500720b */ /* 0x000fe40003f0d200 */
[----:B------:R-:W-:Y:S02]  /*54f0*/  LOP3.LUT R6, R61, R6, RZ, 0x3c, !PT ;  /* 0x000000063d067212 */ /* 0x000fe400078e3cff */
[----:B------:R-:W-:Y:S02]  /*5500*/  FSEL R8, R60, R8, !P0 ;  /* 0x000000083c087208 */ /* 0x000fe40004000000 */
[----:B------:R-:W-:Y:S01]  /*5510*/  FSEL R9, R6, R9, !P0 ;  /* 0x0000000906097208 */ /* 0x000fe20004000000 */
[----:B------:R-:W-:Y:S06]  /*5520*/  BRA `(.L_x_41) ;  /* 0x0000000000607947 */ /* 0x000fec0003800000 */
.L_x_40:
[----:B------:R-:W-:-:S14]  /*5530*/  DSETP.NAN.AND P0, PT, R58, R58, PT ;  /* 0x0000003a3a00722a */ /* 0x000fdc0003f08000 */
[----:B------:R-:W-:Y:S05]  /*5540*/  @P0 BRA `(.L_x_42) ;  /* 0x00000000004c0947 */ /* 0x000fea0003800000 */
[----:B------:R-:W-:-:S14]  /*5550*/  DSETP.NAN.AND P0, PT, R54, R54, PT ;  /* 0x000000363600722a */ /* 0x000fdc0003f08000 */
[----:B------:R-:W-:Y:S05]  /*5560*/  @P0 BRA `(.L_x_43) ;  /* 0x0000000000340947 */ /* 0x000fea0003800000 */
[----:B------:R-:W-:Y:S01]  /*5570*/  ISETP.NE.AND P0, PT, R6, R7, PT ;  /* 0x000000070600720c */ /* 0x000fe20003f05270 */
[----:B------:R-:W-:Y:S02]  /*5580*/  IMAD.MOV.U32 R8, RZ, RZ, 0x0 ;  /* 0x00000000ff087424 */ /* 0x000fe400078e00ff */
[----:B------:R-:W-:-:S10]  /*5590*/  IMAD.MOV.U32 R9, RZ, RZ, -0x80000 ;  /* 0xfff80000ff097424 */ /* 0x000fd400078e00ff */
[----:B------:R-:W-:Y:S05]  /*55a0*/  @!P0 BRA `(.L_x_41) ;  /* 0x0000000000408947 */ /* 0x000fea0003800000 */
[----:B------:R-:W-:Y:S02]  /*55b0*/  ISETP.NE.AND P0, PT, R6, 0x7ff00000, PT ;  /* 0x7ff000000600780c */ /* 0x000fe40003f05270 */
[----:B------:R-:W-:Y:S02]  /*55c0*/  LOP3.LUT R5, R59, 0x80000000, R55, 0x48, !PT ;  /* 0x800000003b057812 */ /* 0x000fe400078e4837 */
[----:B------:R-:W-:-:S13]  /*55d0*/  ISETP.EQ.OR P0, PT, R7, RZ, !P0 ;  /* 0x000000ff0700720c */ /* 0x000fda0004702670 */
[----:B------:R-:W-:Y:S01]  /*55e0*/  @P0 LOP3.LUT R6, R5, 0x7ff00000, RZ, 0xfc, !PT ;  /* 0x7ff0000005060812 */ /* 0x000fe200078efcff */
[----:B------:R-:W-:Y:S01]  /*55f0*/  @!P0 IMAD.MOV.U32 R9, RZ, RZ, R5 ;  /* 0x000000ffff098224 */ /* 0x000fe200078e0005 */
[----:B------:R-:W-:Y:S01]  /*5600*/  @!P0 MOV R8, RZ ;  /* 0x000000ff00088202 */ /* 0x000fe20000000f00 */
[----:B------:R-:W-:Y:S01]  /*5610*/  @P0 IMAD.MOV.U32 R8, RZ, RZ, RZ ;  /* 0x000000ffff080224 */ /* 0x000fe200078e00ff */
[----:B------:R-:W-:Y:S01]  /*5620*/  @P0 MOV R9, R6 ;  /* 0x0000000600090202 */ /* 0x000fe20000000f00 */
[----:B------:R-:W-:Y:S06]  /*5630*/  BRA `(.L_x_41) ;  /* 0x00000000001c7947 */ /* 0x000fec0003800000 */
.L_x_43:
[----:B------:R-:W-:Y:S01]  /*5640*/  LOP3.LUT R5, R55, 0x80000, RZ, 0xfc, !PT ;  /* 0x0008000037057812 */ /* 0x000fe200078efcff */
[----:B------:R-:W-:-:S04]  /*5650*/  IMAD.MOV.U32 R8, RZ, RZ, R54 ;  /* 0x000000ffff087224 */ /* 0x000fc800078e0036 */
[----:B------:R-:W-:Y:S01]  /*5660*/  IMAD.MOV.U32 R9, RZ, RZ, R5 ;  /* 0x000000ffff097224 */ /* 0x000fe200078e0005 */
[----:B------:R-:W-:Y:S06]  /*5670*/  BRA `(.L_x_41) ;  /* 0x00000000000c7947 */ /* 0x000fec0003800000 */
.L_x_42:
[----:B------:R-:W-:Y:S02]  /*5680*/  LOP3.LUT R5, R59, 0x80000, RZ, 0xfc, !PT ;  /* 0x000800003b057812 */ /* 0x000fe400078efcff */
[----:B------:R-:W-:-:S03]  /*5690*/  MOV R8, R58 ;  /* 0x0000003a00087202 */ /* 0x000fc60000000f00 */
[----:B------:R-:W-:-:S07]  /*56a0*/  IMAD.MOV.U32 R9, RZ, RZ, R5 ;  /* 0x000000ffff097224 */ /* 0x000fce00078e0005 */
.L_x_41:
[----:B------:R-:W-:Y:S01]  /*56b0*/  IMAD.MOV.U32 R6, RZ, RZ, R8 ;  /* 0x000000ffff067224 */ /* 0x000fe200078e0008 */
[----:B------:R-:W-:Y:S01]  /*56c0*/  MOV R5, R9 ;  /* 0x0000000900057202 */ /* 0x000fe20000000f00 */
[----:B------:R-:W-:Y:S01]  /*56d0*/  IMAD.MOV.U32 R8, RZ, RZ, R4 ;  /* 0x000000ffff087224 */ /* 0x000fe200078e0004 */
[----:B------:R-:W-:-:S04]  /*56e0*/  MOV R9, 0x0 ;  /* 0x0000000000097802 */ /* 0x000fc80000000f00 */
[----:B------:R-:W-:Y:S05]  /*56f0*/  RET.REL.NODEC R8 `(initialize_uniform_kernel) ;  /* 0xffffffa808407950 */ /* 0x000fea0003c3ffff */
.L_x_44:
[----:B------:R-:W-:-:S00]  /*5700*/  BRA `(.L_x_44) ;  /* 0xfffffffc00fc7947 */ /* 0x000fc0000383ffff */
[----:B------:R-:W-:-:S00]  /*5710*/  NOP ;  /* 0x0000000000007918 */ /* 0x000fc00000000000 */
        /* <DEDUP_REMOVED lines=14> */
.L_x_144:


//--------------------- .text.streaming_kernel    --------------------------
	.section	.text.streaming_kernel,"ax",@progbits
	.align	128
        .global         streaming_kernel
        .type           streaming_kernel,@function
        .size           streaming_kernel,(.L_x_149 - streaming_kernel)
        .other          streaming_kernel,@"STO_CUDA_ENTRY STV_DEFAULT"
streaming_kernel:
.text.streaming_kernel:
[----:B------:R-:W-:Y:S01]  /*0000*/  LDC R1, c[0x0][0x37c] ;  /* 0x0000df00ff017b82 */ /* 0x000fe20000000800 */
[----:B------:R-:W0:Y:S07]  /*0010*/  S2R R5, SR_TID.Y ;  /* 0x0000000000057919 */ /* 0x000e2e0000002200 */
[----:B------:R-:W1:Y:S01]  /*0020*/  LDC R9, c[0x0][0x360] ;  /* 0x0000d800ff097b82 */ /* 0x000e620000000800 */
[----:B------:R-:W2:Y:S01]  /*0030*/  LDCU UR7, c[0x0][0x398] ;  /* 0x00007300ff0777ac */ /* 0x000ea20008000800 */
[----:B------:R-:W1:Y:S01]  /*0040*/  S2R R0, SR_TID.X ;  /* 0x0000000000007919 */ /* 0x000e620000002100 */
[----:B------:R-:W3:Y:S05]  /*0050*/  S2R R7, SR_TID.Z ;  /* 0x0000000000077919 */ /* 0x000eea0000002300 */
[----:B------:R-:W0:Y:S08]  /*0060*/  S2UR UR5, SR_CTAID.Y ;  /* 0x00000000000579c3 */ /* 0x000e300000002600 */
[----:B------:R-:W0:Y:S08]  /*0070*/  LDC R4, c[0x0][0x364] ;  /* 0x0000d900ff047b82 */ /* 0x000e300000000800 */
[----:B------:R-:W1:Y:S08]  /*0080*/  S2UR UR4, SR_CTAID.X ;  /* 0x00000000000479c3 */ /* 0x000e700000002500 */
[----:B------:R-:W4:Y:S08]  /*0090*/  LDC.64 R2, c[0x0][0x390] ;  /* 0x0000e400ff027b82 */ /* 0x000f300000000a00 */
[----:B------:R-:W3:Y:S01]  /*00a0*/  S2UR UR6, SR_CTAID.Z ;  /* 0x00000000000679c3 */ /* 0x000ee20000002700 */
[----:B0-----:R-:W-:-:S07]  /*00b0*/  IMAD R4, R4, UR5, R5 ;  /* 0x0000000504047c24 */ /* 0x001fce000f8e0205 */
[----:B------:R-:W3:Y:S01]  /*00c0*/  LDC R6, c[0x0][0x368] ;  /* 0x0000da00ff067b82 */ /* 0x000ee20000000800 */
[----:B-1----:R-:W-:Y:S01]  /*00d0*/  IMAD R9, R9, UR4, R0 ;  /* 0x0000000409097c24 */ /* 0x002fe2000f8e0200 */
[----:B----4-:R-:W-:-:S04]  /*00e0*/  ISETP.GE.AND P0, PT, R4, R3, PT ;  /* 0x000000030400720c */ /* 0x010fc80003f06270 */
[----:B------:R-:W-:Y:S01]  /*00f0*/  ISETP.GE.OR P0, PT, R9, R2, P0 ;  /* 0x000000020900720c */ /* 0x000fe20000706670 */
[----:B---3--:R-:W-:-:S05]  /*0100*/  IMAD R0, R6, UR6, R7 ;  /* 0x0000000606007c24 */ /* 0x008fca000f8e0207 */
[----:B--2---:R-:W-:-:S13]  /*0110*/  ISETP.GE.OR P0, PT, R0, UR7, P0 ;  /* 0x0000000700007c0c */ /* 0x004fda0008706670 */
[----:B------:R-:W-:Y:S05]  /*0120*/  @P0 EXIT ;  /* 0x000000000000094d */ /* 0x000fea0003800000 */
[-C--:B------:R-:W-:Y:S01]  /*0130*/  IABS R17, R2.reuse ;  /* 0x0000000200117213 */ /* 0x080fe20000000000 */
[----:B------:R-:W0:Y:S01]  /*0140*/  LDCU.64 UR4, c[0x0][0x380] ;  /* 0x00007000ff0477ac */ /* 0x000e220008000a00 */
[----:B------:R-:W-:Y:S01]  /*0150*/  IMAD R6, R0, R3, R4 ;  /* 0x0000000300067224 */ /* 0x000fe200078e0204 */
[-C--:B------:R-:W-:Y:S01]  /*0160*/  IADD3 R5, PT, PT, R9, R2.reuse, RZ ;  /* 0x0000000209057210 */ /* 0x080fe20007ffe0ff */
[----:B------:R-:W1:Y:S01]  /*0170*/  I2F.RP R8, R17 ;  /* 0x0000001100087306 */ /* 0x000e620000209400 */
[----:B------:R-:W-:Y:S01]  /*0180*/  IMAD.IADD R4, R4, 0x1, R3 ;  /* 0x0000000104047824 */ /* 0x000fe200078e0203 */
[----:B------:R-:W2:Y:S01]  /*0190*/  LDCU.64 UR10, c[0x0][0x358] ;  /* 0x00006b00ff0a77ac */ /* 0x000ea20008000a00 */
[----:B------:R-:W-:Y:S02]  /*01a0*/  IMAD R2, R6, R2, R9 ;  /* 0x0000000206027224 */ /* 0x000fe400078e0209 */
[----:B------:R-:W-:Y:S01]  /*01b0*/  IMAD.MOV.U32 R6, RZ, RZ, RZ ;  /* 0x000000ffff067224 */ /* 0x000fe200078e00ff */
[----:B------:R-:W3:Y:S01]  /*01c0*/  LDCU.64 UR14, c[0x0][0x388] ;  /* 0x00007100ff0e77ac */ /* 0x000ee20008000a00 */
[----:B------:R-:W-:Y:S01]  /*01d0*/  UMOV UR13, 0x8 ;  /* 0x00000008000d7882 */ /* 0x000fe20000000000 */
[----:B------:R-:W-:Y:S01]  /*01e0*/  UMOV UR12, 0x54 ;  /* 0x00000054000c7882 */ /* 0x000fe20000000000 */
[----:B------:R-:W-:Y:S01]  /*01f0*/  UMOV UR9, 0xa0 ;  /* 0x000000a000097882 */ /* 0x000fe20000000000 */
[----:B-1----:R-:W1:Y:S01]  /*0200*/  MUFU.RCP R8, R8 ;  /* 0x0000000800087308 */ /* 0x002e620000001000 */
[----:B0-----:R-:W-:-:S04]  /*0210*/  UIADD3 UR4, UP0, UPT, UR4, 0x10, URZ ;  /* 0x0000001004047890 */ /* 0x001fc8000ff1e0ff */
[----:B------:R-:W-:Y:S01]  /*0220*/  UIADD3.X UR5, UPT, UPT, URZ, UR5, URZ, UP0, !UPT ;  /* 0x00000005ff057290 */ /* 0x000fe200087fe4ff */
[----:B-1----:R-:W-:Y:S01]  /*0230*/  VIADD R7, R8, 0xffffffe ;  /* 0x0ffffffe08077836 */ /* 0x002fe20000000000 */
[----:B------:R-:W-:-:S05]  /*0240*/  CS2R R8, SRZ ;  /* 0x0000000000087805 */ /* 0x000fca000001ff00 */
[----:B------:R-:W0:Y:S02]  /*0250*/  F2I.FTZ.U32.TRUNC.NTZ R7, R7 ;  /* 0x0000000700077305 */ /* 0x000e24000021f000 */
[----:B0-----:R-:W-:-:S04]  /*0260*/  IMAD.MOV R10, RZ, RZ, -R7 ;  /* 0x000000ffff0a7224 */ /* 0x001fc800078e0a07 */
[----:B------:R-:W-:Y:S02]  /*0270*/  IMAD R3, R10, R17, RZ ;  /* 0x000000110a037224 */ /* 0x000fe400078e02ff */
[----:B------:R-:W-:Y:S02]  /*0280*/  IMAD R10, R2, 0x13, RZ ;  /* 0x00000013020a7824 */ /* 0x000fe400078e02ff */
[----:B------:R-:W-:-:S04]  /*0290*/  IMAD.HI.U32 R6, R7, R3, R6 ;  /* 0x0000000307067227 */ /* 0x000fc800078e0006 */
[----:B--23--:R-:W-:-:S07]  /*02a0*/  VIADD R7, R0, UR7 ;  /* 0x0000000700077c36 */ /* 0x00cfce0008000000 */
.L_x_45:
[----:B0-----:R-:W-:Y:S01]  /*02b0*/  MOV R13, UR5 ;  /* 0x00000005000d7c02 */ /* 0x001fe20008000f00 */
[----:B------:R-:W-:Y:S01]  /*02c0*/  IMAD.U32 R12, RZ, RZ, UR4 ;  /* 0x00000004ff0c7e24 */ /* 0x000fe2000f8e00ff */
[----:B------:R-:W0:Y:S03]  /*02d0*/  LDC R11, c[0x0][0x390] ;  /* 0x0000e400ff0b7b82 */ /* 0x000e260000000800 */
[----:B------:R-:W-:-:S05]  /*02e0*/  IMAD.WIDE R12, R10, 0x8, R12 ;  /* 0x000000080a0c7825 */ /* 0x000fca00078e020c */
[----:B------:R-:W2:Y:S01]  /*02f0*/  LDG.E.64 R14, desc[UR10][R12.64+-0x10] ;  /* 0xfffff00a0c0e7981 */ /* 0x000ea2000c1e1b00 */
[----:B------:R-:W1:Y:S01]  /*0300*/  LDC R18, c[0x0][0x394] ;  /* 0x0000e500ff127b82 */ /* 0x000e620000000800 */
[----:B------:R-:W3:Y:S01]  /*0310*/  LDCU UR6, c[0x3][UR13+-0x8] ;  /* 0x00ffff000d0677ac */ /* 0x000ee20008000800 */
[----:B------:R-:W4:Y:S06]  /*0320*/  LDCU UR7, c[0x3][UR12+-0x4] ;  /* 0x00ffff800c0777ac */ /* 0x000f2c0008000800 */
[----:B------:R-:W5:Y:S01]  /*0330*/  LDC R24, c[0x0][0x398] ;  /* 0x0000e600ff187b82 */ /* 0x000f620000000800 */
[----:B0-----:R-:W-:-:S04]  /*0340*/  IABS R19, R11 ;  /* 0x0000000b00137213 */ /* 0x001fc80000000000 */
[----:B------:R-:W0:Y:S01]  /*0350*/  I2F.RP R16, R19 ;  /* 0x0000001300107306 */ /* 0x000e220000209400 */
[----:B---3--:R-:W-:Y:S01]  /*0360*/  VIADD R25, R5, UR6 ;  /* 0x0000000605197c36 */ /* 0x008fe20008000000 */
[----:B------:R-:W3:Y:S01]  /*0370*/  LDCU UR6, c[0x3][UR12+-0x8] ;  /* 0x00ffff000c0677ac */ /* 0x000ee20008000800 */
[----:B-1----:R-:W-:-:S03]  /*0380*/  IABS R20, R18 ;  /* 0x0000001200147213 */ /* 0x002fc60000000000 */
[----:B------:R-:W-:Y:S02]  /*0390*/  ISETP.GE.AND P0, PT, R25, RZ, PT ;  /* 0x000000ff1900720c */ /* 0x000fe40003f06270 */
[----:B------:R-:W1:Y:S01]  /*03a0*/  I2F.RP R0, R20 ;  /* 0x0000001400007306 */ /* 0x000e620000209400 */
[----:B-----5:R-:W-:-:S07]  /*03b0*/  IABS R21, R24 ;  /* 0x0000001800157213 */ /* 0x020fce0000000000 */
[----:B0-----:R-:W0:Y:S08]  /*03c0*/  MUFU.RCP R16, R16 ;  /* 0x0000001000107308 */ /* 0x001e300000001000 */
[----:B-1----:R-:W1:Y:S08]  /*03d0*/  MUFU.RCP R0, R0 ;  /* 0x0000000000007308 */ /* 0x002e700000001000 */
[----:B------:R-:W5:Y:S01]  /*03e0*/  I2F.RP R2, R21 ;  /* 0x0000001500027306 */ /* 0x000f620000209400 */
[----:B0-----:R-:W-:-:S07]  /*03f0*/  VIADD R3, R16, 0xffffffe ;  /* 0x0ffffffe10037836 */ /* 0x001fce0000000000 */
[----:B------:R-:W0:Y:S01]  /*0400*/  F2I.FTZ.U32.TRUNC.NTZ R3, R3 ;  /* 0x0000000300037305 */ /* 0x000e22000021f000 */
[----:B-1----:R-:W-:Y:S01]  /*0410*/  VIADD R23, R0, 0xffffffe ;  /* 0x0ffffffe00177836 */ /* 0x002fe20000000000 */
[----:B------:R-:W-:-:S06]  /*0420*/  IABS R0, R25 ;  /* 0x0000001900007213 */ /* 0x000fcc0000000000 */
[----:B-----5:R1:W5:Y:S01]  /*0430*/  MUFU.RCP R22, R2 ;  /* 0x0000000200167308 */ /* 0x0203620000001000 */
[----:B0-----:R-:W-:-:S07]  /*0440*/  IADD3 R16, PT, PT, RZ, -R3, RZ ;  /* 0x80000003ff107210 */ /* 0x001fce0007ffe0ff */
[----:B------:R-:W0:Y:S01]  /*0450*/  F2I.FTZ.U32.TRUNC.NTZ R23, R23 ;  /* 0x0000001700177305 */ /* 0x000e22000021f000 */
[----:B-1----:R-:W-:Y:S02]  /*0460*/  IMAD.MOV.U32 R2, RZ, RZ, RZ ;  /* 0x000000ffff027224 */ /* 0x002fe400078e00ff */
[----:B------:R-:W-:Y:S02]  /*0470*/  IMAD R27, R16, R19, RZ ;  /* 0x00000013101b7224 */ /* 0x000fe400078e02ff */
[----:B------:R-:W-:-:S04]  /*0480*/  IMAD.HI.U32 R16, R6, R0, RZ ;  /* 0x0000000006107227 */ /* 0x000fc800078e00ff */
[----:B------:R-:W-:Y:S01]  /*0490*/  IMAD.HI.U32 R6, R3, R27, R2 ;  /* 0x0000001b03067227 */ /* 0x000fe200078e0002 */
[----:B------:R-:W-:-:S03]  /*04a0*/  IADD3 R16, PT, PT, -R16, RZ, RZ ;  /* 0x000000ff10107210 */ /* 0x000fc60007ffe1ff */
[----:B-----5:R-:W-:Y:S02]  /*04b0*/  VIADD R2, R22, 0xffffffe ;  /* 0x0ffffffe16027836 */ /* 0x020fe40000000000 */
[----:B------:R-:W-:Y:S02]  /*04c0*/  HFMA2 R22, -RZ, RZ, 0, 0 ;  /* 0x00000000ff167431 */ /* 0x000fe400000001ff */
[----:B0-----:R-:W-:Y:S01]  /*04d0*/  IMAD.MOV R27, RZ, RZ, -R23 ;  /* 0x000000ffff1b7224 */ /* 0x001fe200078e0a17 */
[----:B------:R0:W1:Y:S01]  /*04e0*/  F2I.FTZ.U32.TRUNC.NTZ R3, R2 ;  /* 0x0000000200037305 */ /* 0x000062000021f000 */
[----:B------:R-:W-:Y:S02]  /*04f0*/  IMAD R16, R19, R16, R0 ;  /* 0x0000001013107224 */ /* 0x000fe400078e0200 */
[----:B------:R-:W-:-:S03]  /*0500*/  IMAD R27, R27, R20, RZ ;  /* 0x000000141b1b7224 */ /* 0x000fc600078e02ff */
[----:B------:R-:W-:Y:S01]  /*0510*/  ISETP.GT.U32.AND P2, PT, R17, R16, PT ;  /* 0x000000101100720c */ /* 0x000fe20003f44070 */
[----:B------:R-:W-:-:S04]  /*0520*/  IMAD.HI.U32 R22, R23, R27, R22 ;  /* 0x0000001b17167227 */ /* 0x000fc800078e0016 */
[----:B---3--:R-:W-:Y:S01]  /*0530*/  VIADD R27, R4, UR6 ;  /* 0x00000006041b7c36 */ /* 0x008fe20008000000 */
[----:B------:R-:W3:Y:S01]  /*0540*/  LDCU UR6, c[0x3][UR9+-0x8] ;  /* 0x00ffff00090677ac */ /* 0x000ee20008000800 */
[----:B0-----:R-:W-:Y:S02]  /*0550*/  IMAD.MOV.U32 R2, RZ, RZ, RZ ;  /* 0x000000ffff027224 */ /* 0x001fe400078e00ff */
[----:B-1----:R-:W-:Y:S01]  /*0560*/  IMAD.MOV R26, RZ, RZ, -R3 ;  /* 0x000000ffff1a7224 */ /* 0x002fe200078e0a03 */
[----:B------:R-:W-:-:S03]  /*0570*/  ISETP.GE.AND P6, PT, R27, RZ, PT ;  /* 0x000000ff1b00720c */ /* 0x000fc60003fc6270 */
[----:B------:R-:W-:Y:S02]  /*0580*/  IMAD R23, R26, R21, RZ ;  /* 0x000000151a177224 */ /* 0x000fe400078e02ff */
[----:B------:R-:W-:Y:S02]  /*0590*/  @!P2 IMAD.IADD R16, R16, 0x1, -R19 ;  /* 0x000000011010a824 */ /* 0x000fe400078e0a13 */
[----:B------:R-:W-:Y:S01]  /*05a0*/  IMAD.HI.U32 R23, R3, R23, R2 ;  /* 0x0000001703177227 */ /* 0x000fe200078e0002 */
[----:B------:R-:W-:-:S05]  /*05b0*/  IABS R3, R27 ;  /* 0x0000001b00037213 */ /* 0x000fca0000000000 */
[----:B------:R-:W-:-:S04]  /*05c0*/  IMAD.HI.U32 R2, R22, R3, RZ ;  /* 0x0000000316027227 */ /* 0x000fc800078e00ff */
[----:B---3--:R-:W-:Y:S01]  /*05d0*/  VIADD R28, R7, UR6 ;  /* 0x00000006071c7c36 */ /* 0x008fe20008000000 */
[----:B------:R-:W0:Y:S01]  /*05e0*/  LDCU UR6, c[0x3][UR13+-0x4] ;  /* 0x00ffff800d0677ac */ /* 0x000e220008000800 */
[----:B------:R-:W-:-:S03]  /*05f0*/  IMAD.MOV R2, RZ, RZ, -R2 ;  /* 0x000000ffff027224 */ /* 0x000fc600078e0a02 */
[----:B------:R-:W-:Y:S01]  /*0600*/  IABS R26, R28 ;  /* 0x0000001c001a7213 */ /* 0x000fe20000000000 */
[----:B------:R-:W-:Y:S01]  /*0610*/  IMAD R25, R20, R2, R3 ;  /* 0x0000000214197224 */ /* 0x000fe200078e0203 */
[----:B----4-:R-:W-:Y:S02]  /*0620*/  IADD3 R2, PT, PT, R4, UR7, RZ ;  /* 0x0000000704027c10 */ /* 0x010fe4000fffe0ff */
[----:B------:R-:W-:Y:S01]  /*0630*/  ISETP.GE.AND P1, PT, R28, RZ, PT ;  /* 0x000000ff1c00720c */ /* 0x000fe20003f26270 */
[----:B------:R-:W-:Y:S01]  /*0640*/  IMAD.HI.U32 R0, R23, R26, RZ ;  /* 0x0000001a17007227 */ /* 0x000fe200078e00ff */
[----:B------:R-:W-:-:S03]  /*0650*/  ISETP.GT.U32.AND P4, PT, R20, R25, PT ;  /* 0x000000191400720c */ /* 0x000fc60003f84070 */
[----:B------:R-:W-:-:S04]  /*0660*/  IMAD.MOV R0, RZ, RZ, -R0 ;  /* 0x000000ffff007224 */ /* 0x000fc800078e0a00 */
[----:B------:R-:W-:Y:S01]  /*0670*/  IMAD R26, R21, R0, R26 ;  /* 0x00000000151a7224 */ /* 0x000fe200078e021a */
[----:B0-----:R-:W-:Y:S01]  /*0680*/  IADD3 R0, PT, PT, R5, UR6, RZ ;  /* 0x0000000605007c10 */ /* 0x001fe2000fffe0ff */
[----:B------:R-:W0:Y:S03]  /*0690*/  LDCU UR6, c[0x3][UR9+-0x4] ;  /* 0x00ffff80090677ac */ /* 0x000e260008000800 */
[----:B------:R-:W-:Y:S01]  /*06a0*/  ISETP.GT.U32.AND P3, PT, R21, R26, PT ;  /* 0x0000001a1500720c */ /* 0x000fe20003f64070 */
[----:B------:R-:W-:Y:S01]  /*06b0*/  @!P4 IMAD.IADD R25, R25, 0x1, -R20 ;  /* 0x000000011919c824 */ /* 0x000fe200078e0a14 */
[----:B------:R-:W-:Y:S02]  /*06c0*/  IABS R3, R0 ;  /* 0x0000000000037213 */ /* 0x000fe40000000000 */
[----:B------:R-:W-:Y:S02]  /*06d0*/  ISETP.GE.AND P2, PT, R0, RZ, PT ;  /* 0x000000ff0000720c */ /* 0x000fe40003f46270 */
[----:B------:R-:W-:Y:S01]  /*06e0*/  ISETP.GT.U32.AND P4, PT, R20, R25, PT ;  /* 0x000000191400720c */ /* 0x000fe20003f84070 */
[----:B------:R-:W-:-:S04]  /*06f0*/  IMAD.HI.U32 R0, R6, R3, RZ ;  /* 0x0000000306007227 */ /* 0x000fc800078e00ff */
[----:B------:R-:W-:Y:S02]  /*0700*/  IMAD.MOV R0, RZ, RZ, -R0 ;  /* 0x000000ffff007224 */ /* 0x000fe400078e0a00 */
[----:B------:R-:W-:Y:S01]  /*0710*/  @!P3 IMAD.IADD R26, R26, 0x1, -R21 ;  /* 0x000000011a1ab824 */ /* 0x000fe200078e0a15 */
[----:B------:R-:W-:Y:S01]  /*0720*/  ISETP.GT.U32.AND P3, PT, R17, R16, PT ;  /* 0x000000101100720c */ /* 0x000fe20003f64070 */
[----:B------:R-:W-:Y:S01]  /*0730*/  IMAD R0, R19, R0, R3 ;  /* 0x0000000013007224 */ /* 0x000fe200078e0203 */
[----:B------:R-:W-:Y:S01]  /*0740*/  IABS R17, R2 ;  /* 0x0000000200117213 */ /* 0x000fe20000000000 */
[----:B0-----:R-:W-:Y:S01]  /*0750*/  VIADD R3, R7, UR6 ;  /* 0x0000000607037c36 */ /* 0x001fe20008000000 */
[----:B------:R-:W-:Y:S01]  /*0760*/  ISETP.GT.U32.AND P5, PT, R21, R26, PT ;  /* 0x0000001a1500720c */ /* 0x000fe20003fa4070 */
[----:B------:R-:W-:Y:S01]  /*0770*/  @!P4 IMAD.IADD R25, R25, 0x1, -R20 ;  /* 0x000000011919c824 */ /* 0x000fe200078e0a14 */
[----:B------:R-:W-:Y:S01]  /*0780*/  ISETP.GE.AND P4, PT, R2, RZ, PT ;  /* 0x000000ff0200720c */ /* 0x000fe20003f86270 */
[----:B------:R-:W-:Y:S01]  /*0790*/  IMAD.HI.U32 R2, R22, R17, RZ ;  /* 0x0000001116027227 */ /* 0x000fe200078e00ff */
[----:B------:R-:W-:-:S03]  /*07a0*/  IABS R28, R3 ;  /* 0x00000003001c7213 */ /* 0x000fc60000000000 */
[----:B------:R-:W-:Y:S02]  /*07b0*/  IMAD.MOV R2, RZ, RZ, -R2 ;  /* 0x000000ffff027224 */ /* 0x000fe400078e0a02 */
[----:B------:R-:W-:Y:S01]  /*07c0*/  @!P3 IMAD.IADD R16, R16, 0x1, -R19 ;  /* 0x000000011010b824 */ /* 0x000fe200078e0a13 */
[----:B------:R-:W-:-:S03]  /*07d0*/  ISETP.NE.AND P3, PT, R11, RZ, PT ;  /* 0x000000ff0b00720c */ /* 0x000fc60003f65270 */
[----:B------:R-:W-:Y:S02]  /*07e0*/  @!P5 IADD3 R26, PT, PT, R26, -R21, RZ ;  /* 0x800000151a1ad210 */ /* 0x000fe40007ffe0ff */
[----:B------:R-:W-:Y:S01]  /*07f0*/  ISETP.GE.AND P5, PT, R3, RZ, PT ;  /* 0x000000ff0300720c */ /* 0x000fe20003fa6270 */
[----:B------:R-:W-:Y:S01]  /*0800*/  IMAD R3, R20, R2, R17 ;  /* 0x0000000214037224 */ /* 0x000fe200078e0211 */
[----:B------:R-:W-:Y:S01]  /*0810*/  @!P0 IADD3 R16, PT, PT, -R16, RZ, RZ ;  /* 0x000000ff10108210 */ /* 0x000fe20007ffe1ff */
[----:B------:R-:W-:-:S04]  /*0820*/  IMAD.HI.U32 R2, R23, R28, RZ ;  /* 0x0000001c17027227 */ /* 0x000fc800078e00ff */
[----:B------:R-:W-:Y:S02]  /*0830*/  IMAD.MOV R2, RZ, RZ, -R2 ;  /* 0x000000ffff027224 */ /* 0x000fe400078e0a02 */
[----:B------:R-:W-:Y:S01]  /*0840*/  @!P1 IMAD.MOV R26, RZ, RZ, -R26 ;  /* 0x000000ffff1a9224 */ /* 0x000fe200078e0a1a */
[----:B------:R-:W-:Y:S01]  /*0850*/  ISETP.NE.AND P1, PT, R24, RZ, PT ;  /* 0x000000ff1800720c */ /* 0x000fe20003f25270 */
[----:B------:R-:W-:Y:S01]  /*0860*/  IMAD R2, R21, R2, R28 ;  /* 0x0000000215027224 */ /* 0x000fe200078e021c */
[----:B------:R-:W-:Y:S01]  /*0870*/  LOP3.LUT R24, RZ, R24, RZ, 0x33, !PT ;  /* 0x00000018ff187212 */ /* 0x000fe200078e33ff */
[----:B------:R-:W-:Y:S01]  /*0880*/  IMAD.MOV.U32 R28, RZ, RZ, R25 ;  /* 0x000000ffff1c7224 */ /* 0x000fe200078e0019 */
[----:B------:R-:W-:Y:S02]  /*0890*/  LOP3.LUT R25, RZ, R18, RZ, 0x33, !PT ;  /* 0x00000012ff197212 */ /* 0x000fe400078e33ff */
[----:B------:R-:W-:Y:S02]  /*08a0*/  SEL R17, R24, R26, !P1 ;  /* 0x0000001a18117207 */ /* 0x000fe40004800000 */
[----:B------:R-:W-:-:S02]  /*08b0*/  @!P6 IADD3 R28, PT, PT, -R28, RZ, RZ ;  /* 0x000000ff1c1ce210 */ /* 0x000fc40007ffe1ff */
[----:B------:R-:W-:Y:S02]  /*08c0*/  ISETP.NE.AND P6, PT, R18, RZ, PT ;  /* 0x000000ff1200720c */ /* 0x000fe40003fc5270 */
[----:B------:R-:W-:Y:S02]  /*08d0*/  LOP3.LUT R26, RZ, R11, RZ, 0x33, !PT ;  /* 0x0000000bff1a7212 */ /* 0x000fe400078e33ff */
[----:B------:R-:W-:Y:S02]  /*08e0*/  SEL R28, R25, R28, !P6 ;  /* 0x0000001c191c7207 */ /* 0x000fe40007000000 */
[----:B------:R-:W-:-:S03]  /*08f0*/  SEL R27, R26, R16, !P3 ;  /* 0x000000101a1b7207 */ /* 0x000fc60005800000 */
[----:B------:R-:W-:Y:S02]  /*0900*/  IMAD R28, R17, R18, R28 ;  /* 0x00000012111c7224 */ /* 0x000fe400078e021c */
[----:B------:R-:W0:Y:S02]  /*0910*/  LDC.64 R16, c[0x0][0x388] ;  /* 0x0000e200ff107b82 */ /* 0x000e240000000a00 */
[----:B------:R-:W-:-:S04]  /*0920*/  IMAD R27, R28, R11, R27 ;  /* 0x0000000b1c1b7224 */ /* 0x000fc800078e021b */
[----:B------:R-:W-:-:S04]  /*0930*/  IMAD R27, R27, 0x13, R8 ;  /* 0x000000131b1b7824 */ /* 0x000fc800078e0208 */
[----:B0-----:R-:W-:-:S05]  /*0940*/  IMAD.WIDE R16, R27, 0x8, R16 ;  /* 0x000000081b107825 */ /* 0x001fca00078e0210 */
[----:B--2---:R0:W-:Y:S04]  /*0950*/  STG.E.64 desc[UR10][R16.64], R14 ;  /* 0x0000000e10007986 */ /* 0x0041e8000c101b0a */
[----:B------:R-:W2:Y:S01]  /*0960*/  LDG.E.64 R28, desc[UR10][R12.64+-0x8] ;  /* 0xfffff80a0c1c7981 */ /* 0x000ea2000c1e1b00 */
[----:B------:R-:W-:Y:S01]  /*0970*/  ISETP.GT.U32.AND P0, PT, R20, R3, PT ;  /* 0x000000031400720c */ /* 0x000fe20003f04070 */
[----:B------:R-:W1:Y:S01]  /*0980*/  LDCU UR7, c[0x3][UR12] ;  /* 0x00c000000c0777ac */ /* 0x000e620008000800 */
[----:B------:R-:W3:Y:S01]  /*0990*/  LDCU UR6, c[0x3][UR13] ;  /* 0x00c000000d0677ac */ /* 0x000ee20008000800 */
[----:B0-----:R-:W-:Y:S01]  /*09a0*/  IMAD.MOV.U32 R17, RZ, RZ, R19 ;  /* 0x000000ffff117224 */ /* 0x001fe200078e0013 */
[----:B------:R-:W0:Y:S09]  /*09b0*/  LDCU UR8, c[0x3][UR9] ;  /* 0x00c00000090877ac */ /* 0x000e320008000800 */
[----:B------:R-:W-:-:S05]  /*09c0*/  @!P0 IMAD.IADD R3, R3, 0x1, -R20 ;  /* 0x0000000103038824 */ /* 0x000fca00078e0a14 */
[----:B------:R-:W-:Y:S02]  /*09d0*/  ISETP.GT.U32.AND P0, PT, R20, R3, PT ;  /* 0x000000031400720c */ /* 0x000fe40003f04070 */
[----:B0-----:R-:W-:-:S11]  /*09e0*/  IADD3 R16, PT, PT, R7, UR8, RZ ;  /* 0x0000000807107c10 */ /* 0x001fd6000fffe0ff */
[----:B------:R-:W-:Y:S01]  /*09f0*/  @!P0 IMAD.IADD R3, R3, 0x1, -R20 ;  /* 0x0000000103038824 */ /* 0x000fe200078e0a14 */
[----:B------:R-:W-:-:S03]  /*0a00*/  ISETP.GT.U32.AND P0, PT, R21, R2, PT ;  /* 0x000000021500720c */ /* 0x000fc60003f04070 */
[----:B------:R-:W-:-:S05]  /*0a10*/  @!P4 IMAD.MOV R3, RZ, RZ, -R3 ;  /* 0x000000ffff03c224 */ /* 0x000fca00078e0a03 */
[----:B------:R-:W-:-:S05]  /*0a20*/  SEL R14, R25, R3, !P6 ;  /* 0x00000003190e7207 */ /* 0x000fca0007000000 */
[----:B------:R-:W-:-:S04]  /*0a30*/  @!P0 IADD3 R2, PT, PT, R2, -R21, RZ ;  /* 0x8000001502028210 */ /* 0x000fc80007ffe0ff */
[----:B------:R-:W-:-:S13]  /*0a40*/  ISETP.GT.U32.AND P0, PT, R21, R2, PT ;  /* 0x000000021500720c */ /* 0x000fda0003f04070 */
[----:B------:R-:W-:Y:S01]  /*0a50*/  @!P0 IMAD.IADD R2, R2, 0x1, -R21 ;  /* 0x0000000102028824 */ /* 0x000fe200078e0a15 */
[----:B------:R-:W-:-:S04]  /*0a60*/  ISETP.GT.U32.AND P0, PT, R17, R0, PT ;  /* 0x000000001100720c */ /* 0x000fc80003f04070 */
[----:B------:R-:W-:-:S04]  /*0a70*/  @!P5 IADD3 R2, PT, PT, -R2, RZ, RZ ;  /* 0x000000ff0202d210 */ /* 0x000fc80007ffe1ff */
[----:B------:R-:W-:-:S05]  /*0a80*/  SEL R3, R24, R2, !P1 ;  /* 0x0000000218037207 */ /* 0x000fca0004800000 */
[----:B------:R-:W-:Y:S02]  /*0a90*/  @!P0 IMAD.IADD R0, R0, 0x1, -R19 ;  /* 0x0000000100008824 */ /* 0x000fe400078e0a13 */
[----:B------:R-:W-:Y:S02]  /*0aa0*/  IMAD R2, R3, R18, R14 ;  /* 0x0000001203027224 */ /* 0x000fe400078e020e */
[----:B-1----:R-:W-:Y:S01]  /*0ab0*/  VIADD R14, R4, UR7 ;  /* 0x00000007040e7c36 */ /* 0x002fe20008000000 */
[----:B------:R-:W-:-:S04]  /*0ac0*/  ISETP.GT.U32.AND P0, PT, R17, R0, PT ;  /* 0x000000001100720c */ /* 0x000fc80003f04070 */
[----:B------:R-:W-:-:S09]  /*0ad0*/  IABS R15, R14 ;  /* 0x0000000e000f7213 */ /* 0x000fd20000000000 */
[----:B------:R-:W-:-:S05]  /*0ae0*/  @!P0 IADD3 R0, PT, PT, R0, -R19, RZ ;  /* 0x8000001300008210 */ /* 0x000fca0007ffe0ff */
[----:B------:R-:W-:Y:S01]  /*0af0*/  @!P2 IMAD.MOV R0, RZ, RZ, -R0 ;  /* 0x000000ffff00a224 */ /* 0x000fe200078e0a00 */
[----:B------:R-:W-:Y:S01]  /*0b00*/  ISETP.GE.AND P2, PT, R14, RZ, PT ;  /* 0x000000ff0e00720c */ /* 0x000fe20003f46270 */
[----:B------:R-:W-:-:S03]  /*0b10*/  IMAD.HI.U32 R14, R22, R15, RZ ;  /* 0x0000000f160e7227 */ /* 0x000fc600078e00ff */
[----:B------:R-:W-:Y:S01]  /*0b20*/  SEL R0, R26, R0, !P3 ;  /* 0x000000001a007207 */ /* 0x000fe20005800000 */
[----:B------:R-:W-:-:S04]  /*0b30*/  IMAD.MOV R14, RZ, RZ, -R14 ;  /* 0x000000ffff0e7224 */ /* 0x000fc800078e0a0e */
[----:B------:R-:W-:-:S04]  /*0b40*/  IMAD R2, R2, R11, R0 ;  /* 0x0000000b02027224 */ /* 0x000fc800078e0200 */
[----:B------:R-:W-:-:S05]  /*0b50*/  IMAD R2, R2, 0x13, RZ ;  /* 0x0000001302027824 */ /* 0x000fca00078e02ff */
[----:B------:R-:W-:-:S04]  /*0b60*/  IADD3 R0, P0, PT, R2, R8, RZ ;  /* 0x0000000802007210 */ /* 0x000fc80007f1e0ff */
[----:B------:R-:W-:Y:S02]  /*0b70*/  LEA.HI.X.SX32 R3, R2, R9, 0x1, P0 ;  /* 0x0000000902037211 */ /* 0x000fe400000f0eff */
[----:B------:R-:W-:-:S04]  /*0b80*/  LEA R2, P0, R0, UR14, 0x3 ;  /* 0x0000000e00027c11 */ /* 0x000fc8000f8018ff */
[----:B------:R-:W-:Y:S01]  /*0b90*/  LEA.HI.X R3, R0, UR15, R3, 0x3, P0 ;  /* 0x0000000f00037c11 */ /* 0x000fe200080f1c03 */
[----:B---3--:R-:W-:Y:S01]  /*0ba0*/  VIADD R0, R5, UR6 ;  /* 0x0000000605007c36 */ /* 0x008fe20008000000 */
[----:B------:R-:W-:-:S04]  /*0bb0*/  ISETP.GE.AND P0, PT, R16, RZ, PT ;  /* 0x000000ff1000720c */ /* 0x000fc80003f06270 */
[----:B------:R-:W-:Y:S01]  /*0bc0*/  IABS R27, R0 ;  /* 0x00000000001b7213 */ /* 0x000fe20000000000 */
[----:B--2---:R0:W-:Y:S02]  /*0bd0*/  STG.E.64 desc[UR10][R2.64+0x8], R28 ;  /* 0x0000081c02007986 */ /* 0x0041e4000c101b0a */
[----:B0-----:R-:W-:Y:S01]  /*0be0*/  IABS R2, R16 ;  /* 0x0000001000027213 */ /* 0x001fe20000000000 */
[----:B------:R-:W-:Y:S01]  /*0bf0*/  IMAD R3, R20, R14, R15 ;  /* 0x0000000e14037224 */ /* 0x000fe200078e020f */
[----:B------:R-:W-:-:S03]  /*0c00*/  MOV R16, R27 ;  /* 0x0000001b00107202 */ /* 0x000fc60000000f00 */
[----:B------:R-:W-:-:S04]  /*0c10*/  IMAD.HI.U32 R15, R23, R2, RZ ;  /* 0x00000002170f7227 */ /* 0x000fc800078e00ff */
[----:B------:R-:W-:-:S04]  /*0c20*/  IMAD.HI.U32 R14, R6, R16, RZ ;  /* 0x00000010060e7227 */ /* 0x000fc800078e00ff */
[----:B------:R-:W-:Y:S02]  /*0c30*/  IMAD.MOV R14, RZ, RZ, -R14 ;  /* 0x000000ffff0e7224 */ /* 0x000fe400078e0a0e */
[----:B------:R-:W-:Y:S02]  /*0c40*/  IMAD.MOV R15, RZ, RZ, -R15 ;  /* 0x000000ffff0f7224 */ /* 0x000fe400078e0a0f */
[----:B------:R-:W-:Y:S02]  /*0c50*/  IMAD R16, R19, R14, R16 ;  /* 0x0000000e13107224 */ /* 0x000fe400078e0210 */
[----:B------:R-:W-:Y:S02]  /*0c60*/  IMAD R2, R21, R15, R2 ;  /* 0x0000000f15027224 */ /* 0x000fe400078e0202 */
[----:B------:R-:W2:Y:S01]  /*0c70*/  LDG.E.64 R14, desc[UR10][R12.64] ;  /* 0x0000000a0c0e7981 */ /* 0x000ea2000c1e1b00 */
[----:B------:R-:W-:-:S13]  /*0c80*/  ISETP.GT.U32.AND P4, PT, R20, R3, PT ;  /* 0x000000031400720c */ /* 0x000fda0003f84070 */
[----:B------:R-:W-:Y:S02]  /*0c90*/  @!P4 IADD3 R3, PT, PT, R3, -R20, RZ ;  /* 0x800000140303c210 */ /* 0x000fe40007ffe0ff */
[----:B------:R-:W-:Y:S02]  /*0ca0*/  ISETP.GT.U32.AND P4, PT, R21, R2, PT ;  /* 0x000000021500720c */ /* 0x000fe40003f84070 */
[----:B------:R-:W-:-:S11]  /*0cb0*/  ISETP.GT.U32.AND P5, PT, R20, R3, PT ;  /* 0x000000031400720c */ /* 0x000fd60003fa4070 */
[----:B------:R-:W-:Y:S02]  /*0cc0*/  @!P4 IMAD.IADD R2, R2, 0x1, -R21 ;  /* 0x000000010202c824 */ /* 0x000fe400078e0a15 */
[----:B------:R-:W-:Y:S01]  /*0cd0*/  @!P5 IMAD.IADD R3, R3, 0x1, -R20 ;  /* 0x000000010303d824 */ /* 0x000fe200078e0a14 */
[----:B------:R-:W-:Y:S02]  /*0ce0*/  ISETP.GT.U32.AND P5, PT, R17, R16, PT ;  /* 0x000000101100720c */ /* 0x000fe40003fa4070 */
[----:B------:R-:W-:Y:S02]  /*0cf0*/  ISETP.GT.U32.AND P4, PT, R21, R2, PT ;  /* 0x000000021500720c */ /* 0x000fe40003f84070 */
[----:B------:R-:W-:-:S09]  /*0d00*/  @!P2 IADD3 R3, PT, PT, -R3, RZ, RZ ;  /* 0x000000ff0303a210 */ /* 0x000fd20007ffe1ff */
[----:B------:R-:W-:Y:S02]  /*0d10*/  @!P5 IADD3 R16, PT, PT, R16, -R19, RZ ;  /* 0x800000131010d210 */ /* 0x000fe40007ffe0ff */
[----:B------:R-:W-:Y:S01]  /*0d20*/  @!P4 IMAD.IADD R2, R2, 0x1, -R21 ;  /* 0x000000010202c824 */ /* 0x000fe200078e0a15 */
[----:B------:R-:W-:Y:S02]  /*0d30*/  ISETP.GE.AND P4, PT, R0, RZ, PT ;  /* 0x000000ff0000720c */ /* 0x000fe40003f86270 */
[----:B------:R-:W-:Y:S01]  /*0d40*/  ISETP.GT.U32.AND P5, PT, R17, R16, PT ;  /* 0x000000101100720c */ /* 0x000fe20003fa4070 */
[----:B------:R-:W-:Y:S01]  /*0d50*/  @!P0 IMAD.MOV R2, RZ, RZ, -R2 ;  /* 0x000000ffff028224 */ /* 0x000fe200078e0a02 */
[----:B------:R-:W-:-:S04]  /*0d60*/  SEL R0, R25, R3, !P6 ;  /* 0x0000000319007207 */ /* 0x000fc80007000000 */
[----:B------:R-:W-:-:S05]  /*0d70*/  SEL R3, R24, R2, !P1 ;  /* 0x0000000218037207 */ /* 0x000fca0004800000 */
[----:B------:R-:W-:Y:S02]  /*0d80*/  IMAD R0, R3, R18, R0 ;  /* 0x0000001203007224 */ /* 0x000fe400078e0200 */
[----:B------:R-:W-:-:S04]  /*0d90*/  @!P5 IMAD.IADD R16, R16, 0x1, -R19 ;  /* 0x000000011010d824 */ /* 0x000fc800078e0a13 */
[----:B------:R-:W-:-:S05]  /*0da0*/  @!P4 IMAD.MOV R16, RZ, RZ, -R16 ;  /* 0x000000ffff10c224 */ /* 0x000fca00078e0a10 */
[----:B------:R-:W-:-:S05]  /*0db0*/  SEL R16, R26, R16, !P3 ;  /* 0x000000101a107207 */ /* 0x000fca0005800000 */
[----:B------:R-:W-:-:S04]  /*0dc0*/  IMAD R0, R0, R11, R16 ;  /* 0x0000000b00007224 */ /* 0x000fc800078e0210 */
[----:B------:R-:W-:-:S05]  /*0dd0*/  IMAD R0, R0, 0x13, RZ ;  /* 0x0000001300007824 */ /* 0x000fca00078e02ff */
[----:B------:R-:W-:-:S04]  /*0de0*/  IADD3 R3, P0, PT, R0, R8, RZ ;  /* 0x0000000800037210 */ /* 0x000fc80007f1e0ff */
[----:B------:R-:W-:Y:S02]  /*0df0*/  LEA.HI.X.SX32 R0, R0, R9, 0x1, P0 ;  /* 0x0000000900007211 */ /* 0x000fe400000f0eff */
[----:B------:R-:W-:Y:S02]  /*0e00*/  ISETP.NE.AND P0, PT, R8, 0x10, PT ;  /* 0x000000100800780c */ /* 0x000fe40003f05270 */
[----:B------:R-:W-:-:S04]  /*0e10*/  LEA R2, P2, R3, UR14, 0x3 ;  /* 0x0000000e03027c11 */ /* 0x000fc8000f8418ff */
[----:B------:R-:W-:-:S05]  /*0e20*/  LEA.HI.X R3, R3, UR15, R0, 0x3, P2 ;  /* 0x0000000f03037c11 */ /* 0x000fca00090f1c00 */
[----:B--2---:R0:W-:Y:S02]  /*0e30*/  STG.E.64 desc[UR10][R2.64+0x10], R14 ;  /* 0x0000100e02007986 */ /* 0x0041e4000c101b0a */
[----:B------:R-:W-:Y:S05]  /*0e40*/  @!P0 EXIT ;  /* 0x000000000000894d */ /* 0x000fea0003800000 */
[----:B------:R-:W2:Y:S01]  /*0e50*/  LDG.E.64 R12, desc[UR10][R12.64+0x8] ;  /* 0x0000080a0c0c7981 */ /* 0x000ea2000c1e1b00 */
[----:B------:R-:W1:Y:S01]  /*0e60*/  LDCU UR7, c[0x3][UR12+0x4] ;  /* 0x00c000800c0777ac */ /* 0x000e620008000800 */
[----:B------:R-:W-:Y:S01]  /*0e70*/  IADD3 R10, PT, PT, R10, 0x4, RZ ;  /* 0x000000040a0a7810 */ /* 0x000fe20007ffe0ff */
[----:B------:R-:W0:Y:S01]  /*0e80*/  LDCU UR8, c[0x3][UR9+0x4] ;  /* 0x00c00080090877ac */ /* 0x000e220008000800 */
[----:B------:R-:W3:Y:S01]  /*0e90*/  LDCU UR6, c[0x3][UR13+0x4] ;  /* 0x00c000800d0677ac */ /* 0x000ee20008000800 */
[----:B------:R-:W-:Y:S02]  /*0ea0*/  UIADD3 UR13, UPT, UPT, UR13, 0x10, URZ ;  /* 0x000000100d0d7890 */ /* 0x000fe4000fffe0ff */
[----:B------:R-:W-:Y:S02]  /*0eb0*/  UIADD3 UR12, UPT, UPT, UR12, 0x10, URZ ;  /* 0x000000100c0c7890 */ /* 0x000fe4000fffe0ff */
[----:B------:R-:W-:Y:S01]  /*0ec0*/  UIADD3 UR9, UPT, UPT, UR9, 0x10, URZ ;  /* 0x0000001009097890 */ /* 0x000fe2000fffe0ff */
[----:B-1----:R-:W-:-:S04]  /*0ed0*/  IADD3 R0, PT, PT, R4, UR7, RZ ;  /* 0x0000000704007c10 */ /* 0x002fc8000fffe0ff */
[----:B------:R-:W-:Y:S01]  /*0ee0*/  IABS R27, R0 ;  /* 0x00000000001b7213 */ /* 0x000fe20000000000 */
[----:B0-----:R-:W-:Y:S02]  /*0ef0*/  VIADD R3, R7, UR8 ;  /* 0x0000000807037c36 */ /* 0x001fe40008000000 */
[----:B---3--:R-:W-:Y:S02]  /*0f00*/  VIADD R2, R5, UR6 ;  /* 0x0000000605027c36 */ /* 0x008fe40008000000 */
[----:B------:R-:W-:Y:S01]  /*0f10*/  IMAD.HI.U32 R22, R22, R27, RZ ;  /* 0x0000001b16167227 */ /* 0x000fe200078e00ff */
[----:B------:R-:W-:Y:S02]  /*0f20*/  IABS R14, R3 ;  /* 0x00000003000e7213 */ /* 0x000fe40000000000 */
[----:B------:R-:W-:Y:S02]  /*0f30*/  IABS R15, R2 ;  /* 0x00000002000f7213 */ /* 0x000fe40000000000 */
[----:B------:R-:W-:Y:S01]  /*0f40*/  IADD3 R22, PT, PT, -R22, RZ, RZ ;  /* 0x000000ff16167210 */ /* 0x000fe20007ffe1ff */
[----:B------:R-:W-:-:S04]  /*0f50*/  IMAD.HI.U32 R16, R23, R14, RZ ;  /* 0x0000000e17107227 */ /* 0x000fc800078e00ff */
[----:B------:R-:W-:Y:S02]  /*0f60*/  IMAD R23, R20, R22, R27 ;  /* 0x0000001614177224 */ /* 0x000fe400078e021b */
[----:B------:R-:W-:Y:S02]  /*0f70*/  IMAD.MOV R22, RZ, RZ, -R16 ;  /* 0x000000ffff167224 */ /* 0x000fe400078e0a10 */
[----:B------:R-:W-:Y:S01]  /*0f80*/  IMAD.HI.U32 R16, R6, R15, RZ ;  /* 0x0000000f06107227 */ /* 0x000fe200078e00ff */
[----:B------:R-:W-:-:S03]  /*0f90*/  ISETP.GT.U32.AND P2, PT, R20, R23, PT ;  /* 0x000000171400720c */ /* 0x000fc60003f44070 */
[----:B------:R-:W-:Y:S02]  /*0fa0*/  IMAD R22, R21, R22, R14 ;  /* 0x0000001615167224 */ /* 0x000fe400078e020e */
[----:B------:R-:W-:-:S03]  /*0fb0*/  IMAD.MOV R16, RZ, RZ, -R16 ;  /* 0x000000ffff107224 */ /* 0x000fc600078e0a10 */
[----:B------:R-:W-:Y:S01]  /*0fc0*/  ISETP.GT.U32.AND P4, PT, R21, R22, PT ;  /* 0x000000161500720c */ /* 0x000fe20003f84070 */
[----:B------:R-:W-:-:S04]  /*0fd0*/  IMAD R14, R19, R16, R15 ;  /* 0x00000010130e7224 */ /* 0x000fc800078e020f */
[----:B------:R-:W-:Y:S02]  /*0fe0*/  @!P2 IADD3 R23, PT, PT, R23, -R20, RZ ;  /* 0x800000141717a210 */ /* 0x000fe40007ffe0ff */
[----:B------:R-:W-:Y:S02]  /*0ff0*/  ISETP.GT.U32.AND P0, PT, R17, R14, PT ;  /* 0x0000000e1100720c */ /* 0x000fe40003f04070 */
[----:B------:R-:W-:Y:S02]  /*1000*/  ISETP.GT.U32.AND P5, PT, R20, R23, PT ;  /* 0x000000171400720c */ /* 0x000fe40003fa4070 */
[----:B------:R-:W-:Y:S02]  /*1010*/  ISETP.GE.AND P2, PT, R0, RZ, PT ;  /* 0x000000ff0000720c */ /* 0x000fe40003f46270 */
[----:B------:R-:W-:-:S05]  /*1020*/  @!P4 IMAD.IADD R22, R22, 0x1, -R21 ;  /* 0x000000011616c824 */ /* 0x000fca00078e0a15 */
[----:B------:R-:W-:Y:S02]  /*1030*/  ISETP.GT.U32.AND P4, PT, R21, R22, PT ;  /* 0x000000161500720c */ /* 0x000fe40003f84070 */
[----:B------:R-:W-:Y:S02]  /*1040*/  @!P0 IMAD.IADD R14, R14, 0x1, -R19 ;  /* 0x000000010e0e8824 */ /* 0x000fe400078e0a13 */
[----:B------:R-:W-:Y:S02]  /*1050*/  @!P5 IADD3 R23, PT, PT, R23, -R20, RZ ;  /* 0x800000141717d210 */ /* 0x000fe40007ffe0ff */
[----:B------:R-:W-:Y:S02]  /*1060*/  ISETP.GE.AND P5, PT, R3, RZ, PT ;  /* 0x000000ff0300720c */ /* 0x000fe40003fa6270 */
[----:B------:R-:W-:Y:S02]  /*1070*/  ISETP.GT.U32.AND P0, PT, R17, R14, PT ;  /* 0x0000000e1100720c */ /* 0x000fe40003f04070 */
[----:B------:R-:W-:-:S03]  /*1080*/  @!P2 IADD3 R23, PT, PT, -R23, RZ, RZ ;  /* 0x000000ff1717a210 */ /* 0x000fc60007ffe1ff */
[----:B------:R-:W-:Y:S01]  /*1090*/  @!P4 IMAD.IADD R22, R22, 0x1, -R21 ;  /* 0x000000011616c824 */ /* 0x000fe200078e0a15 */
[----:B------:R-:W-:Y:S02]  /*10a0*/  ISETP.GE.AND P4, PT, R2, RZ, PT ;  /* 0x000000ff0200720c */ /* 0x000fe40003f86270 */
[----:B------:R-:W-:-:S03]  /*10b0*/  SEL R23, R25, R23, !P6 ;  /* 0x0000001719177207 */ /* 0x000fc60007000000 */
[----:B------:R-:W-:Y:S02]  /*10c0*/  @!P5 IMAD.MOV R22, RZ, RZ, -R22 ;  /* 0x000000ffff16d224 */ /* 0x000fe400078e0a16 */
[----:B------:R-:W-:-:S03]  /*10d0*/  @!P0 IMAD.IADD R14, R14, 0x1, -R19 ;  /* 0x000000010e0e8824 */ /* 0x000fc600078e0a13 */
[----:B------:R-:W-:-:S03]  /*10e0*/  SEL R3, R24, R22, !P1 ;  /* 0x0000001618037207 */ /* 0x000fc60004800000 */
[----:B------:R-:W-:Y:S02]  /*10f0*/  @!P4 IMAD.MOV R14, RZ, RZ, -R14 ;  /* 0x000000ffff0ec224 */ /* 0x000fe400078e0a0e */
[----:B------:R-:W-:-:S03]  /*1100*/  IMAD R18, R3, R18, R23 ;  /* 0x0000001203127224 */ /* 0x000fc600078e0217 */
[----:B------:R-:W-:-:S05]  /*1110*/  SEL R14, R26, R14, !P3 ;  /* 0x0000000e1a0e7207 */ /* 0x000fca0005800000 */
[----:B------:R-:W-:-:S04]  /*1120*/  IMAD R18, R18, R11, R14 ;  /* 0x0000000b12127224 */ /* 0x000fc800078e020e */
[----:B------:R-:W-:-:S05]  /*1130*/  IMAD R18, R18, 0x13, RZ ;  /* 0x0000001312127824 */ /* 0x000fca00078e02ff */
[----:B------:R-:W-:-:S04]  /*1140*/  IADD3 R0, P0, PT, R18, R8, RZ ;  /* 0x0000000812007210 */ /* 0x000fc80007f1e0ff */
[----:B------:R-:W-:Y:S02]  /*1150*/  LEA.HI.X.SX32 R3, R18, R9, 0x1, P0 ;  /* 0x0000000912037211 */ /* 0x000fe400000f0eff */
[----:B------:R-:W-:-:S04]  /*1160*/  LEA R2, P0, R0, UR14, 0x3 ;  /* 0x0000000e00027c11 */ /* 0x000fc8000f8018ff */
[----:B------:R-:W-:Y:S02]  /*1170*/  LEA.HI.X R3, R0, UR15, R3, 0x3, P0 ;  /* 0x0000000f00037c11 */ /* 0x000fe400080f1c03 */
[----:B------:R-:W-:-:S05]  /*1180*/  IADD3 R8, P0, PT, R8, 0x4, RZ ;  /* 0x0000000408087810 */ /* 0x000fca0007f1e0ff */
[----:B------:R-:W-:Y:S01]  /*1190*/  IMAD.X R9, RZ, RZ, R9, P0 ;  /* 0x000000ffff097224 */ /* 0x000fe200000e0609 */
[----:B--2---:R0:W-:Y:S01]  /*11a0*/  STG.E.64 desc[UR10][R2.64+0x18], R12 ;  /* 0x0000180c02007986 */ /* 0x0041e2000c101b0a */
[----:B------:R-:W-:Y:S06]  /*11b0*/  BRA `(.L_x_45) ;  /* 0xfffffff0003c7947 */ /* 0x000fec000383ffff */
.L_x_46:
        /* <DEDUP_REMOVED lines=12> */
.L_x_149:


//--------------------- .text.bgk_collision_kernel --------------------------
	.section	.text.bgk_collision_kernel,"ax",@progbits
	.align	128
        .global         bgk_collision_kernel
        .type           bgk_collision_kernel,@function
        .size           bgk_collision_kernel,(.L_x_146 - bgk_collision_kernel)
        .other          bgk_collision_kernel,@"STO_CUDA_ENTRY STV_DEFAULT"
bgk_collision_kernel:
.text.bgk_collision_kernel:
        /* <DEDUP_REMOVED lines=11> */
[----:B------:R-:W0:Y:S01]  /*00b0*/  LDC R4, c[0x0][0x360] ;  /* 0x0000d800ff047b82 */ /* 0x000e220000000800 */
[----:B------:R-:W1:Y:S07]  /*00c0*/  LDCU.64 UR4, c[0x0][0x358] ;  /* 0x00006b00ff0477ac */ /* 0x000e6e0008000a00 */
[----:B------:R-:W2:Y:S01]  /*00d0*/  LDC.64 R2, c[0x0][0x390] ;  /* 0x0000e400ff027b82 */ /* 0x000ea20000000a00 */
[----:B------:R-:W3:Y:S01]  /*00e0*/  MUFU.RCP64H R7, 0.66666650772094726562 ;  /* 0x3fe5555500077908 */ /* 0x000ee20000001800 */
[----:B------:R-:W-:-:S02]  /*00f0*/  HFMA2 R6, -RZ, RZ, 0, 5.9604644775390625e-08 ;  /* 0x00000001ff067431 */ /* 0x000fc400000001ff */
[----:B------:R-:W-:Y:S02]  /*0100*/  IMAD.MOV.U32 R18, RZ, RZ, 0x55555555 ;  /* 0x55555555ff127424 */ /* 0x000fe400078e00ff */
[----:B------:R-:W-:Y:S02]  /*0110*/  IMAD.MOV.U32 R19, RZ, RZ, 0x3fe55555 ;  /* 0x3fe55555ff137424 */ /* 0x000fe400078e00ff */
[----:B------:R-:W4:Y:S01]  /*0120*/  LDC.64 R20, c[0x0][0x398] ;  /* 0x0000e600ff147b82 */ /* 0x000f220000000a00 */
[----:B0-----:R-:W-:-:S04]  /*0130*/  IMAD R4, R4, UR7, R5 ;  /* 0x0000000704047c24 */ /* 0x001fc8000f8e0205 */
[----:B------:R-:W-:-:S04]  /*0140*/  IMAD R5, R4, 0x3, RZ ;  /* 0x0000000304057824 */ /* 0x000fc800078e02ff */
[----:B--2---:R-:W-:-:S05]  /*0150*/  IMAD.WIDE R2, R5, 0x8, R2 ;  /* 0x0000000805027825 */ /* 0x004fca00078e0202 */
[----:B-1----:R-:W2:Y:S04]  /*0160*/  LDG.E.64 R10, desc[UR4][R2.64+0x8] ;  /* 0x00000804020a7981 */ /* 0x002ea8000c1e1b00 */
[----:B------:R-:W5:Y:S04]  /*0170*/  LDG.E.64 R12, desc[UR4][R2.64] ;  /* 0x00000004020c7981 */ /* 0x000f68000c1e1b00 */
[----:B------:R-:W4:Y:S01]  /*0180*/  LDG.E.64 R14, desc[UR4][R2.64+0x10] ;  /* 0x00001004020e7981 */ /* 0x000f22000c1e1b00 */
[----:B---3--:R-:W-:Y:S01]  /*0190*/  DFMA R8, R6, -R18, 1 ;  /* 0x3ff000000608742b */ /* 0x008fe20000000812 */
[----:B------:R-:W-:Y:S07]  /*01a0*/  BSSY.RECONVERGENT B1, `(.L_x_47) ;  /* 0x0000019000017945 */ /* 0x000fee0003800200 */
[----:B------:R-:W-:-:S08]  /*01b0*/  DFMA R8, R8, R8, R8 ;  /* 0x000000080808722b */ /* 0x000fd00000000008 */
[----:B------:R-:W-:-:S08]  /*01c0*/  DFMA R8, R6, R8, R6 ;  /* 0x000000080608722b */ /* 0x000fd00000000006 */
[----:B------:R-:W-:-:S08]  /*01d0*/  DFMA R16, R8, -R18, 1 ;  /* 0x3ff000000810742b */ /* 0x000fd00000000812 */
[----:B------:R-:W-:Y:S02]  /*01e0*/  DFMA R16, R8, R16, R8 ;  /* 0x000000100810722b */ /* 0x000fe40000000008 */
[----:B--2---:R-:W-:-:S08]  /*01f0*/  DMUL R6, R10, R10 ;  /* 0x0000000a0a067228 */ /* 0x004fd00000000000 */
[----:B-----5:R-:W-:-:S08]  /*0200*/  DFMA R6, R12, R12, R6 ;  /* 0x0000000c0c06722b */ /* 0x020fd00000000006 */
[----:B----4-:R-:W-:-:S08]  /*0210*/  DFMA R8, R14, R14, R6 ;  /* 0x0000000e0e08722b */ /* 0x010fd00000000006 */
[----:B------:R-:W-:Y:S02]  /*0220*/  DMUL R2, R8, R16 ;  /* 0x0000001008027228 */ /* 0x000fe40000000000 */
[----:B------:R-:W-:-:S06]  /*0230*/  FSETP.GEU.AND P1, PT, |R9|, 6.5827683646048100446e-37, PT ;  /* 0x036000000900780b */ /* 0x000fcc0003f2e200 */
[----:B------:R-:W-:Y:S01]  /*0240*/  DFMA R6, R2, -R18, R8 ;  /* 0x800000120206722b */ /* 0x000fe20000000008 */
[----:B------:R-:W0:Y:S07]  /*0250*/  LDC.64 R18, c[0x0][0x388] ;  /* 0x0000e200ff127b82 */ /* 0x000e2e0000000a00 */
[----:B------:R-:W-:Y:S01]  /*0260*/  DFMA R2, R16, R6, R2 ;  /* 0x000000061002722b */ /* 0x000fe20000000002 */
[----:B------:R-:W-:-:S09]  /*0270*/  IMAD.WIDE R16, R4, 0x8, R20 ;  /* 0x0000000804107825 */ /* 0x000fd200078e0214 */
[----:B------:R-:W-:-:S05]  /*0280*/  FFMA R0, RZ, 1.7916666269302368164, R3 ;  /* 0x3fe55555ff007823 */ /* 0x000fca0000000003 */
[----:B------:R-:W-:Y:S01]  /*0290*/  FSETP.GT.AND P0, PT, |R0|, 1.469367938527859385e-39, PT ;  /* 0x001000000000780b */ /* 0x000fe20003f04200 */
[----:B0-----:R-:W-:-:S12]  /*02a0*/  IMAD.WIDE R18, R4, 0x8, R18 ;  /* 0x0000000804127825 */ /* 0x001fd800078e0212 */
[----:B------:R-:W-:Y:S05]  /*02b0*/  @P0 BRA P1, `(.L_x_48) ;  /* 0x00000000001c0947 */ /* 0x000fea0000800000 */
[----:B------:R-:W-:Y:S01]  /*02c0*/  IMAD.MOV.U32 R5, RZ, RZ, R9 ;  /* 0x000000ffff057224 */ /* 0x000fe200078e0009 */
[----:B------:R-:W-:Y:S01]  /*02d0*/  MOV R7, 0x3fe55555 ;  /* 0x3fe5555500077802 */ /* 0x000fe20000000f00 */
[----:B------:R-:W-:Y:S01]  /*02e0*/  IMAD.MOV.U32 R6, RZ, RZ, 0x55555555 ;  /* 0x55555555ff067424 */ /* 0x000fe200078e00ff */
[----:B------:R-:W-:-:S07]  /*02f0*/  MOV R0, 0x310 ;  /* 0x0000031000007802 */ /* 0x000fce0000000f00 */
[----:B------:R-:W-:Y:S05]  /*0300*/  CALL.REL.NOINC `($__internal_2_$__cuda_sm20_div_rn_f64_full) ;  /* 0x0000005800187944 */ /* 0x000fea0003c00000 */
[----:B------:R-:W-:Y:S02]  /*0310*/  IMAD.MOV.U32 R2, RZ, RZ, R6 ;  /* 0x000000ffff027224 */ /* 0x000fe400078e0006 */
[----:B------:R-:W-:-:S07]  /*0320*/  IMAD.MOV.U32 R3, RZ, RZ, R5 ;  /* 0x000000ffff037224 */ /* 0x000fce00078e0005 */
.L_x_48:
[----:B------:R-:W-:Y:S05]  /*0330*/  BSYNC.RECONVERGENT B1 ;  /* 0x0000000000017941 */ /* 0x000fea0003800200 */
.L_x_47:
[----:B------:R-:W5:Y:S04]  /*0340*/  LDG.E.64 R16, desc[UR4][R16.64] ;  /* 0x0000000410107981 */ /* 0x000f68000c1e1b00 */
[----:B------:R-:W5:Y:S01]  /*0350*/  LDG.E.64 R18, desc[UR4][R18.64] ;  /* 0x0000000412127981 */ /* 0x000f62000c1e1b00 */
[----:B------:R-:W0:Y:S01]  /*0360*/  MUFU.RCP64H R21, 0.33333325386047363281 ;  /* 0x3fd5555500157908 */ /* 0x000e220000001800 */
[----:B------:R-:W1:Y:S01]  /*0370*/  LDCU UR7, c[0x3][0x4c] ;  /* 0x00c00980ff0777ac */ /* 0x000e620008000800 */
[----:B------:R-:W-:Y:S01]  /*0380*/  MOV R26, 0x55555555 ;  /* 0x55555555001a7802 */ /* 0x000fe20000000f00 */
[----:B------:R-:W-:Y:S01]  /*0390*/  IMAD.MOV.U32 R27, RZ, RZ, 0x3fd55555 ;  /* 0x3fd55555ff1b7424 */ /* 0x000fe200078e00ff */
[----:B------:R-:W-:Y:S01]  /*03a0*/  BSSY.RECONVERGENT B1, `(.L_x_49) ;  /* 0x000001d000017945 */ /* 0x000fe20003800200 */
[----:B------:R-:W2:Y:S01]  /*03b0*/  LDCU UR6, c[0x3][URZ] ;  /* 0x00c00000ff0677ac */ /* 0x000ea20008000800 */
[----:B------:R-:W-:Y:S01]  /*03c0*/  IMAD.MOV.U32 R20, RZ, RZ, 0x1 ;  /* 0x00000001ff147424 */ /* 0x000fe200078e00ff */
[----:B------:R-:W3:Y:S05]  /*03d0*/  LDCU UR8, c[0x3][0x98] ;  /* 0x00c01300ff0877ac */ /* 0x000eea0008000800 */
[----:B0-----:R-:W-:Y:S01]  /*03e0*/  DFMA R6, R20, -R26, 1 ;  /* 0x3ff000001406742b */ /* 0x001fe2000000081a */
[----:B-1----:R-:W0:Y:S07]  /*03f0*/  I2F.F64 R8, UR7 ;  /* 0x0000000700087d12 */ /* 0x002e2e0008201c00 */
[----:B------:R-:W-:-:S02]  /*0400*/  DFMA R22, R6, R6, R6 ;  /* 0x000000060616722b */ /* 0x000fc40000000006 */
[----:B--2---:R-:W1:Y:S06]  /*0410*/  I2F.F64 R6, UR6 ;  /* 0x0000000600067d12 */ /* 0x004e6c0008201c00 */
[----:B------:R-:W-:Y:S02]  /*0420*/  DFMA R22, R20, R22, R20 ;  /* 0x000000161416722b */ /* 0x000fe40000000014 */
[----:B0-----:R-:W-:Y:S01]  /*0430*/  DMUL R8, R10, R8 ;  /* 0x000000080a087228 */ /* 0x001fe20000000000 */
[----:B---3--:R-:W0:Y:S05]  /*0440*/  I2F.F64 R20, UR8 ;  /* 0x0000000800147d12 */ /* 0x008e2a0008201c00 */
[----:B------:R-:W-:-:S02]  /*0450*/  DFMA R24, R22, -R26, 1 ;  /* 0x3ff000001618742b */ /* 0x000fc4000000081a */
[----:B-1----:R-:W-:-:S06]  /*0460*/  DFMA R6, R12, R6, R8 ;  /* 0x000000060c06722b */ /* 0x002fcc0000000008 */
[----:B------:R-:W-:Y:S02]  /*0470*/  DFMA R24, R22, R24, R22 ;  /* 0x000000181618722b */ /* 0x000fe40000000016 */
[----:B0-----:R-:W-:-:S08]  /*0480*/  DFMA R8, R14, R20, R6 ;  /* 0x000000140e08722b */ /* 0x001fd00000000006 */
        /* <DEDUP_REMOVED lines=12> */
[----:B-----5:R-:W-:Y:S05]  /*0550*/  CALL.REL.NOINC `($__internal_2_$__cuda_sm20_div_rn_f64_full) ;  /* 0x0000005400847944 */ /* 0x020fea0003c00000 */
[----:B------:R-:W-:-:S07]  /*0560*/  MOV R7, R5 ;  /* 0x0000000500077202 */ /* 0x000fce0000000f00 */
.L_x_50:
[----:B------:R-:W-:Y:S05]  /*0570*/  BSYNC.RECONVERGENT B1 ;  /* 0x0000000000017941 */ /* 0x000fea0003800200 */
.L_x_49:
[----:B------:R-:W0:Y:S01]  /*0580*/  MUFU.RCP64H R9, 0.22222220897674560547 ;  /* 0x3fcc71c700097908 */ /* 0x000e220000001800 */
[----:B------:R-:W-:Y:S02]  /*0590*/  HFMA2 R8, -RZ, RZ, 0, 5.9604644775390625e-08 ;  /* 0x00000001ff087431 */ /* 0x000fe400000001ff */
[----:B------:R-:W-:Y:S01]  /*05a0*/  IMAD.MOV.U32 R22, RZ, RZ, 0x1c71c71c ;  /* 0x1c71c71cff167424 */ /* 0x000fe200078e00ff */
[----:B------:R-:W1:Y:S01]  /*05b0*/  LDCU.64 UR6, c[0x3][0xe8] ;  /* 0x00c01d00ff0677ac */ /* 0x000e620008000a00 */
[----:B------:R-:W-:Y:S01]  /*05c0*/  IMAD.MOV.U32 R23, RZ, RZ, 0x3fcc71c7 ;  /* 0x3fcc71c7ff177424 */ /* 0x000fe200078e00ff */
[----:B------:R-:W-:Y:S01]  /*05d0*/  FSETP.GEU.AND P1, PT, |R25|, 6.5827683646048100446e-37, PT ;  /* 0x036000001900780b */ /* 0x000fe20003f2e200 */
[----:B------:R-:W-:Y:S04]  /*05e0*/  BSSY.RECONVERGENT B1, `(.L_x_51) ;  /* 0x0000016000017945 */ /* 0x000fe80003800200 */
[----:B0-----:R-:W-:-:S08]  /*05f0*/  DFMA R20, R8, -R22, 1 ;  /* 0x3ff000000814742b */ /* 0x001fd00000000816 */
[----:B------:R-:W-:-:S08]  /*0600*/  DFMA R20, R20, R20, R20 ;  /* 0x000000141414722b */ /* 0x000fd00000000014 */
[----:B------:R-:W-:-:S08]  /*0610*/  DFMA R20, R8, R20, R8 ;  /* 0x000000140814722b */ /* 0x000fd00000000008 */
[----:B------:R-:W-:-:S08]  /*0620*/  DFMA R8, R20, -R22, 1 ;  /* 0x3ff000001408742b */ /* 0x000fd00000000816 */
[----:B------:R-:W-:-:S08]  /*0630*/  DFMA R8, R20, R8, R20 ;  /* 0x000000081408722b */ /* 0x000fd00000000014 */
[----:B------:R-:W-:-:S08]  /*0640*/  DMUL R20, R24, R8 ;  /* 0x0000000818147228 */ /* 0x000fd00000000000 */
[----:B------:R-:W-:-:S08]  /*0650*/  DFMA R22, R20, -R22, R24 ;  /* 0x800000161416722b */ /* 0x000fd00000000018 */
[----:B------:R-:W-:Y:S02]  /*0660*/  DFMA R8, R8, R22, R20 ;  /* 0x000000160808722b */ /* 0x000fe40000000014 */
[----:B-1---5:R-:W-:Y:S02]  /*0670*/  DMUL R22, R18, UR6 ;  /* 0x0000000612167c28 */ /* 0x022fe40008000000 */
        /* <DEDUP_REMOVED lines=9> */
[----:B------:R-:W-:Y:S05]  /*0710*/  CALL.REL.NOINC `($__internal_2_$__cuda_sm20_div_rn_f64_full) ;  /* 0x0000005400147944 */ /* 0x000fea0003c00000 */
[----:B------:R-:W-:Y:S01]  /*0720*/  IMAD.MOV.U32 R8, RZ, RZ, R6 ;  /* 0x000000ffff087224 */ /* 0x000fe200078e0006 */
[----:B------:R-:W-:-:S07]  /*0730*/  MOV R9, R5 ;  /* 0x0000000500097202 */ /* 0x000fce0000000f00 */
.L_x_52:
[----:B------:R-:W-:Y:S05]  /*0740*/  BSYNC.RECONVERGENT B1 ;  /* 0x0000000000017941 */ /* 0x000fea0003800200 */
.L_x_51:
[----:B------:R-:W0:Y:S01]  /*0750*/  MUFU.RCP64H R27, 0.33333325386047363281 ;  /* 0x3fd55555001b7908 */ /* 0x000e220000001800 */
[----:B------:R-:W1:Y:S01]  /*0760*/  LDCU UR7, c[0x3][0x50] ;  /* 0x00c00a00ff0777ac */ /* 0x000e620008000800 */
[----:B------:R-:W-:Y:S02]  /*0770*/  HFMA2 R26, -RZ, RZ, 0, 5.9604644775390625e-08 ;  /* 0x00000001ff1a7431 */ /* 0x000fe400000001ff */
[----:B------:R-:W-:Y:S01]  /*0780*/  IMAD.MOV.U32 R28, RZ, RZ, 0x55555555 ;  /* 0x55555555ff1c7424 */ /* 0x000fe200078e00ff */
[----:B------:R-:W-:Y:S01]  /*0790*/  DADD R20, R20, R8 ;  /* 0x0000000014147229 */ /* 0x000fe20000000008 */
[----:B------:R-:W2:Y:S01]  /*07a0*/  LDCU UR6, c[0x3][0x4] ;  /* 0x00c00080ff0677ac */ /* 0x000ea20008000800 */
[----:B------:R-:W-:Y:S01]  /*07b0*/  IMAD.MOV.U32 R29, RZ, RZ, 0x3fd55555 ;  /* 0x3fd55555ff1d7424 */ /* 0x000fe200078e00ff */
[----:B------:R-:W-:Y:S01]  /*07c0*/  BSSY.RECONVERGENT B1, `(.L_x_53) ;  /* 0x000001e000017945 */ /* 0x000fe20003800200 */
[----:B------:R-:W3:Y:S04]  /*07d0*/  LDCU UR8, c[0x3][0x9c] ;  /* 0x00c01380ff0877ac */ /* 0x000ee80008000800 */
[----:B------:R-:W-:-:S02]  /*07e0*/  DADD R20, R20, -R2 ;  /* 0x0000000014147229 */ /* 0x000fc40000000802 */
[----:B0-----:R-:W-:Y:S01]  /*07f0*/  DFMA R6, R26, -R28, 1 ;  /* 0x3ff000001a06742b */ /* 0x001fe2000000081c */
[----:B-1----:R-:W0:Y:S05]  /*0800*/  I2F.F64 R24, UR7 ;  /* 0x0000000700187d12 */ /* 0x002e2a0008201c00 */
[----:B------:R-:W-:Y:S02]  /*0810*/  DMUL R20, R20, R22 ;  /* 0x0000001614147228 */ /* 0x000fe40000000000 */
[----:B------:R-:W-:Y:S02]  /*0820*/  DFMA R30, R6, R6, R6 ;  /* 0x00000006061e722b */ /* 0x000fe40000000006 */
[----:B--2---:R-:W1:Y:S06]  /*0830*/  I2F.F64 R6, UR6 ;  /* 0x0000000600067d12 */ /* 0x004e6c0008201c00 */
[----:B------:R-:W-:-:S02]  /*0840*/  DFMA R30, R26, R30, R26 ;  /* 0x0000001e1a1e722b */ /* 0x000fc4000000001a */
[----:B0-----:R-:W-:Y:S01]  /*0850*/  DMUL R24, R10, R24 ;  /* 0x000000180a187228 */ /* 0x001fe20000000000 */
[----:B---3--:R-:W0:Y:S05]  /*0860*/  I2F.F64 R26, UR8 ;  /* 0x00000008001a7d12 */ /* 0x008e2a0008201c00 */
[----:B------:R-:W-:Y:S02]  /*0870*/  DFMA R32, R30, -R28, 1 ;  /* 0x3ff000001e20742b */ /* 0x000fe4000000081c */
        /* <DEDUP_REMOVED lines=17> */
[----:B------:R-:W-:-:S07]  /*0990*/  IMAD.MOV.U32 R7, RZ, RZ, R5 ;  /* 0x000000ffff077224 */ /* 0x000fce00078e0005 */
.L_x_54:
[----:B------:R-:W-:Y:S05]  /*09a0*/  BSYNC.RECONVERGENT B1 ;  /* 0x0000000000017941 */ /* 0x000fea0003800200 */
.L_x_53:
[----:B------:R-:W0:Y:S01]  /*09b0*/  MUFU.RCP64H R9, 0.22222220897674560547 ;  /* 0x3fcc71c700097908 */ /* 0x000e220000001800 */
[----:B------:R-:W-:Y:S01]  /*09c0*/  MOV R22, 0x1c71c71c ;  /* 0x1c71c71c00167802 */ /* 0x000fe20000000f00 */
        /* <DEDUP_REMOVED lines=18> */
[----:B------:R-:W-:Y:S01]  /*0af0*/  MOV R8, R26 ;  /* 0x0000001a00087202 */ /* 0x000fe20000000f00 */
[----:B------:R-:W-:Y:S01]  /*0b00*/  IMAD.MOV.U32 R5, RZ, RZ, R27 ;  /* 0x000000ffff057224 */ /* 0x000fe200078e001b */
[----:B------:R-:W-:Y:S01]  /*0b10*/  MOV R7, 0x3fcc71c7 ;  /* 0x3fcc71c700077802 */ /* 0x000fe20000000f00 */
[----:B------:R-:W-:Y:S01]  /*0b20*/  IMAD.MOV.U32 R6, RZ, RZ, 0x1c71c71c ;  /* 0x1c71c71cff067424 */ /* 0x000fe200078e00ff */
[----:B------:R-:W-:-:S07]  /*0b30*/  MOV R0, 0xb50 ;  /* 0x00000b5000007802 */ /* 0x000fce0000000f00 */
[----:B------:R-:W-:Y:S05]  /*0b40*/  CALL.REL.NOINC `($__internal_2_$__cuda_sm20_div_rn_f64_full) ;  /* 0x0000005000087944 */ /* 0x000fea0003c00000 */
[----:B------:R-:W-:Y:S02]  /*0b50*/  IMAD.MOV.U32 R8, RZ, RZ, R6 ;  /* 0x000000ffff087224 */ /* 0x000fe400078e0006 */
[----:B------:R-:W-:-:S07]  /*0b60*/  IMAD.MOV.U32 R9, RZ, RZ, R5 ;  /* 0x000000ffff097224 */ /* 0x000fce00078e0005 */
.L_x_56:
[----:B------:R-:W-:Y:S05]  /*0b70*/  BSYNC.RECONVERGENT B1 ;  /* 0x0000000000017941 */ /* 0x000fea0003800200 */
.L_x_55:
[----:B------:R-:W0:Y:S01]  /*0b80*/  MUFU.RCP64H R29, 0.33333325386047363281 ;  /* 0x3fd55555001d7908 */ /* 0x000e220000001800 */
[----:B------:R-:W1:Y:S01]  /*0b90*/  LDCU UR7, c[0x3][0x54] ;  /* 0x00c00a80ff0777ac */ /* 0x000e620008000800 */
[----:B------:R-:W-:Y:S01]  /*0ba0*/  MOV R30, 0x55555555 ;  /* 0x55555555001e7802 */ /* 0x000fe20000000f00 */
        /* <DEDUP_REMOVED lines=33> */
[----:B------:R-:W-:-:S07]  /*0dc0*/  IMAD.MOV.U32 R7, RZ, RZ, R5 ;  /* 0x000000ffff077224 */ /* 0x000fce00078e0005 */
.L_x_58:
[----:B------:R-:W-:Y:S05]  /*0dd0*/  BSYNC.RECONVERGENT B1 ;  /* 0x0000000000017941 */ /* 0x000fea0003800200 */
.L_x_57:
[----:B------:R-:W0:Y:S01]  /*0de0*/  MUFU.RCP64H R9, 0.22222220897674560547 ;  /* 0x3fcc71c700097908 */ /* 0x000e220000001800 */
[----:B------:R-:W-:Y:S01]  /*0df0*/  IMAD.MOV.U32 R24, RZ, RZ, 0x1c71c71c ;  /* 0x1c71c71cff187424 */ /* 0x000fe200078e00ff */
[----:B------:R-:W-:Y:S01]  /*0e00*/  MOV R25, 0x3fcc71c7 ;  /* 0x3fcc71c700197802 */ /* 0x000fe20000000f00 */
[----:B------:R-:W-:Y:S01]  /*0e10*/  IMAD.MOV.U32 R8, RZ, RZ, 0x1 ;  /* 0x00000001ff087424 */ /* 0x000fe200078e00ff */
[----:B------:R-:W1:Y:S01]  /*0e20*/  LDCU.64 UR6, c[0x3][0xf8] ;  /* 0x00c01f00ff0677ac */ /* 0x000e620008000a00 */
[----:B------:R-:W-:Y:S01]  /*0e30*/  FSETP.GEU.AND P1, PT, |R29|, 6.5827683646048100446e-37, PT ;  /* 0x036000001d00780b */ /* 0x000fe20003f2e200 */
[----:B------:R-:W-:Y:S03]  /*0e40*/  BSSY.RECONVERGENT B1, `(.L_x_59) ;  /* 0x0000016000017945 */ /* 0x000fe60003800200 */
        /* <DEDUP_REMOVED lines=14> */
[----:B------:R-:W-:Y:S01]  /*0f30*/  MOV R5, R29 ;  /* 0x0000001d00057202 */ /* 0x000fe20000000f00 */
[----:B------:R-:W-:Y:S01]  /*0f40*/  IMAD.MOV.U32 R6, RZ, RZ, 0x1c71c71c ;  /* 0x1c71c71cff067424 */ /* 0x000fe200078e00ff */
[----:B------:R-:W-:Y:S01]  /*0f50*/  MOV R0, 0xf80 ;  /* 0x00000f8000007802 */ /* 0x000fe20000000f00 */
[----:B------:R-:W-:-:S07]  /*0f60*/  IMAD.MOV.U32 R7, RZ, RZ, 0x3fcc71c7 ;  /* 0x3fcc71c7ff077424 */ /* 0x000fce00078e00ff */
[----:B------:R-:W-:Y:S05]  /*0f70*/  CALL.REL.NOINC `($__internal_2_$__cuda_sm20_div_rn_f64_full) ;  /* 0x0000004800fc7944 */ /* 0x000fea0003c00000 */
[----:B------:R-:W-:Y:S01]  /*0f80*/  MOV R8, R6 ;  /* 0x0000000600087202 */ /* 0x000fe20000000f00 */
[----:B------:R-:W-:-:S07]  /*0f90*/  IMAD.MOV.U32 R9, RZ, RZ, R5 ;  /* 0x000000ffff097224 */ /* 0x000fce00078e0005 */
.L_x_60:
[----:B------:R-:W-:Y:S05]  /*0fa0*/  BSYNC.RECONVERGENT B1 ;  /* 0x0000000000017941 */ /* 0x000fea0003800200 */
.L_x_59:
[----:B------:R-:W0:Y:S01]  /*0fb0*/  MUFU.RCP64H R31, 0.33333325386047363281 ;  /* 0x3fd55555001f7908 */ /* 0x000e220000001800 */
[----:B------:R-:W1:Y:S01]  /*0fc0*/  LDCU UR7, c[0x3][0x58] ;  /* 0x00c00b00ff0777ac */ /* 0x000e620008000800 */
[----:B------:R-:W-:Y:S02]  /*0fd0*/  HFMA2 R33, -RZ, RZ, 1.9580078125, 85.3125 ;  /* 0x3fd55555ff217431 */ /* 0x000fe400000001ff */
        /* <DEDUP_REMOVED lines=33> */
[----:B------:R-:W-:-:S07]  /*11f0*/  MOV R7, R5 ;  /* 0x0000000500077202 */ /* 0x000fce0000000f00 */
.L_x_62:
[----:B------:R-:W-:Y:S05]  /*1200*/  BSYNC.RECONVERGENT B1 ;  /* 0x0000000000017941 */ /* 0x000fea0003800200 */
.L_x_61:
        /* <DEDUP_REMOVED lines=28> */
.L_x_64:
[----:B------:R-:W-:Y:S05]  /*13d0*/  BSYNC.RECONVERGENT B1 ;  /* 0x0000000000017941 */ /* 0x000fea0003800200 */
.L_x_63:
        /* <DEDUP_REMOVED lines=37> */
.L_x_66:
[----:B------:R-:W-:Y:S05]  /*1630*/  BSYNC.RECONVERGENT B1 ;  /* 0x0000000000017941 */ /* 0x000fea0003800200 */
.L_x_65:
        /* <DEDUP_REMOVED lines=28> */
.L_x_68:
[----:B------:R-:W-:Y:S05]  /*1800*/  BSYNC.RECONVERGENT B1 ;  /* 0x0000000000017941 */ /* 0x000fea0003800200 */
.L_x_67:
        /* <DEDUP_REMOVED lines=37> */
.L_x_70:
[----:B------:R-:W-:Y:S05]  /*1a60*/  BSYNC.RECONVERGENT B1 ;  /* 0x0000000000017941 */ /* 0x000fea0003800200 */
.L_x_69:
        /* <DEDUP_REMOVED lines=28> */
.L_x_72:
[----:B------:R-:W-:Y:S05]  /*1c30*/  BSYNC.RECONVERGENT B1 ;  /* 0x0000000000017941 */ /* 0x000fea0003800200 */
.L_x_71:
        /* <DEDUP_REMOVED lines=37> */
.L_x_74:
[----:B------:R-:W-:Y:S05]  /*1e90*/  BSYNC.RECONVERGENT B1 ;  /* 0x0000000000017941 */ /* 0x000fea0003800200 */
.L_x_73:
        /* <DEDUP_REMOVED lines=28> */
.L_x_76:
[----:B------:R-:W-:Y:S05]  /*2060*/  BSYNC.RECONVERGENT B1 ;  /* 0x0000000000017941 */ /* 0x000fea0003800200 */
.L_x_75:
        /* <DEDUP_REMOVED lines=17> */
[----:B---3--:R-:W0:Y:S07]  /*2180*/  I2F.F64 R38, UR8 ;  /* 0x0000000800267d12 */ /* 0x008e2e0008201c00 */
[----:B-1----:R-:W-:Y:S02]  /*2190*/  DFMA R6, R12, R6, R36 ;  /* 0x000000060c06722b */ /* 0x002fe40000000024 */
[----:B------:R-:W-:-:S06]  /*21a0*/  DFMA R36, R42, -R40, 1 ;  /* 0x3ff000002a24742b */ /* 0x000fcc0000000828 */
[----:B0-----:R-:W-:Y:S02]  /*21b0*/  DFMA R6, R14, R38, R6 ;  /* 0x000000260e06722b */ /* 0x001fe40000000006 */
        /* <DEDUP_REMOVED lines=17> */
.L_x_78:
[----:B------:R-:W-:Y:S05]  /*22d0*/  BSYNC.RECONVERGENT B1 ;  /* 0x0000000000017941 */ /* 0x000fea0003800200 */
.L_x_77:
        /* <DEDUP_REMOVED lines=27> */
.L_x_80:
[----:B------:R-:W-:Y:S05]  /*2490*/  BSYNC.RECONVERGENT B1 ;  /* 0x0000000000017941 */ /* 0x000fea0003800200 */
.L_x_79:
        /* <DEDUP_REMOVED lines=38> */
.L_x_82:
[----:B------:R-:W-:Y:S05]  /*2700*/  BSYNC.RECONVERGENT B1 ;  /* 0x0000000000017941 */ /* 0x000fea0003800200 */
.L_x_81:
        /* <DEDUP_REMOVED lines=27> */
.L_x_84:
[----:B------:R-:W-:Y:S05]  /*28c0*/  BSYNC.RECONVERGENT B1 ;  /* 0x0000000000017941 */ /* 0x000fea0003800200 */
.L_x_83:
[----:B------:R-:W0:Y:S01]  /*28d0*/  MUFU.RCP64H R43, 0.33333325386047363281 ;  /* 0x3fd55555002b7908 */ /* 0x000e220000001800 */
[----:B------:R-:W1:Y:S01]  /*28e0*/  LDCU UR7, c[0x3][0x70] ;  /* 0x00c00e00ff0777ac */ /* 0x000e620008000800 */
[----:B------:R-:W-:Y:S01]  /*28f0*/  IMAD.MOV.U32 R44, RZ, RZ, 0x55555555 ;  /* 0x55555555ff2c7424 */ /* 0x000fe200078e00ff */
[----:B------:R-:W-:Y:S01]  /*2900*/  MOV R45, 0x3fd55555 ;  /* 0x3fd55555002d7802 */ /* 0x000fe20000000f00 */
[----:B------:R-:W-:Y:S01]  /*2910*/  IMAD.MOV.U32 R42, RZ, RZ, 0x1 ;  /* 0x00000001ff2a7424 */ /* 0x000fe200078e00ff */
[----:B------:R-:W2:Y:S01]  /*2920*/  LDCU UR6, c[0x3][0x24] ;  /* 0x00c00480ff0677ac */ /* 0x000ea20008000800 */
[----:B------:R-:W-:Y:S01]  /*2930*/  DADD R36, R36, R6 ;  /* 0x0000000024247229 */ /* 0x000fe20000000006 */
[----:B------:R-:W-:Y:S01]  /*2940*/  BSSY.RECONVERGENT B1, `(.L_x_85) ;  /* 0x000001f000017945 */ /* 0x000fe20003800200 */
[----:B------:R-:W3:Y:S06]  /*2950*/  LDCU UR8, c[0x3][0xbc] ;  /* 0x00c01780ff0877ac */ /* 0x000eec0008000800 */
        /* <DEDUP_REMOVED lines=29> */
.L_x_86:
[----:B------:R-:W-:Y:S05]  /*2b30*/  BSYNC.RECONVERGENT B1 ;  /* 0x0000000000017941 */ /* 0x000fea0003800200 */
.L_x_85:
[----:B------:R-:W0:Y:S01]  /*2b40*/  MUFU.RCP64H R7, 0.22222220897674560547 ;  /* 0x3fcc71c700077908 */ /* 0x000e220000001800 */
[----:B------:R-:W-:Y:S02]  /*2b50*/  HFMA2 R39, -RZ, RZ, 1.94921875, 11832 ;  /* 0x3fcc71c7ff277431 */ /* 0x000fe400000001ff */
        /* <DEDUP_REMOVED lines=25> */
.L_x_88:
[----:B------:R-:W-:Y:S05]  /*2cf0*/  BSYNC.RECONVERGENT B1 ;  /* 0x0000000000017941 */ /* 0x000fea0003800200 */
.L_x_87:
        /* <DEDUP_REMOVED lines=38> */
.L_x_90:
[----:B------:R-:W-:Y:S05]  /*2f60*/  BSYNC.RECONVERGENT B1 ;  /* 0x0000000000017941 */ /* 0x000fea0003800200 */
.L_x_89:
        /* <DEDUP_REMOVED lines=27> */
.L_x_92:
[----:B------:R-:W-:Y:S05]  /*3120*/  BSYNC.RECONVERGENT B1 ;  /* 0x0000000000017941 */ /* 0x000fea0003800200 */
.L_x_91:
        /* <DEDUP_REMOVED lines=38> */
.L_x_94:
[----:B------:R-:W-:Y:S05]  /*3390*/  BSYNC.RECONVERGENT B1 ;  /* 0x0000000000017941 */ /* 0x000fea0003800200 */
.L_x_93:
        /* <DEDUP_REMOVED lines=27> */
.L_x_96:
[----:B------:R-:W-:Y:S05]  /*3550*/  BSYNC.RECONVERGENT B1 ;  /* 0x0000000000017941 */ /* 0x000fea0003800200 */
.L_x_95:
        /* <DEDUP_REMOVED lines=37> */
.L_x_98:
[----:B------:R-:W-:Y:S05]  /*37b0*/  BSYNC.RECONVERGENT B1 ;  /* 0x0000000000017941 */ /* 0x000fea0003800200 */
.L_x_97:
        /* <DEDUP_REMOVED lines=28> */
.L_x_100:
[----:B------:R-:W-:Y:S05]  /*3980*/  BSYNC.RECONVERGENT B1 ;  /* 0x0000000000017941 */ /* 0x000fea0003800200 */
.L_x_99:
        /* <DEDUP_REMOVED lines=37> */
.L_x_102:
[----:B------:R-:W-:Y:S05]  /*3be0*/  BSYNC.RECONVERGENT B1 ;  /* 0x0000000000017941 */ /* 0x000fea0003800200 */
.L_x_101:
        /* <DEDUP_REMOVED lines=28> */
.L_x_104:
[----:B------:R-:W-:Y:S05]  /*3db0*/  BSYNC.RECONVERGENT B1 ;  /* 0x0000000000017941 */ /* 0x000fea0003800200 */
.L_x_103:
        /* <DEDUP_REMOVED lines=38> */
.L_x_106:
[----:B------:R-:W-:Y:S05]  /*4020*/  BSYNC.RECONVERGENT B1 ;  /* 0x0000000000017941 */ /* 0x000fea0003800200 */
.L_x_105:
        /* <DEDUP_REMOVED lines=27> */
.L_x_108:
[----:B------:R-:W-:Y:S05]  /*41e0*/  BSYNC.RECONVERGENT B1 ;  /* 0x0000000000017941 */ /* 0x000fea0003800200 */
.L_x_107:
        /* <DEDUP_REMOVED lines=38> */
.L_x_110:
[----:B------:R-:W-:Y:S05]  /*4450*/  BSYNC.RECONVERGENT B1 ;  /* 0x0000000000017941 */ /* 0x000fea0003800200 */
.L_x_109:
        /* <DEDUP_REMOVED lines=27> */
.L_x_112:
[----:B------:R-:W-:Y:S05]  /*4610*/  BSYNC.RECONVERGENT B1 ;  /* 0x0000000000017941 */ /* 0x000fea0003800200 */
.L_x_111:
        /* <DEDUP_REMOVED lines=37> */
.L_x_114:
[----:B------:R-:W-:Y:S05]  /*4870*/  BSYNC.RECONVERGENT B1 ;  /* 0x0000000000017941 */ /* 0x000fea0003800200 */
.L_x_113:
[----:B------:R-:W0:Y:S01]  /*4880*/  MUFU.RCP64H R7, 0.22222220897674560547 ;  /* 0x3fcc71c700077908 */ /* 0x000e220000001800 */
[----:B------:R-:W-:Y:S01]  /*4890*/  MOV R8, 0x1c71c71c ;  /* 0x1c71c71c00087802 */ /* 0x000fe20000000f00 */
[----:B------:R-:W-:Y:S01]  /*48a0*/  IMAD.MOV.U32 R9, RZ, RZ, 0x3fcc71c7 ;  /* 0x3fcc71c7ff097424 */ /* 0x000fe200078e00ff */
[----:B------:R-:W1:Y:S01]  /*48b0*/  LDCU.64 UR6, c[0x3][0x168] ;  /* 0x00c02d00ff0677ac */ /* 0x000e620008000a00 */
[----:B------:R-:W-:Y:S01]  /*48c0*/  IMAD.MOV.U32 R6, RZ, RZ, 0x1 ;  /* 0x00000001ff067424 */ /* 0x000fe200078e00ff */
[----:B------:R-:W-:Y:S01]  /*48d0*/  FSETP.GEU.AND P1, PT, |R57|, 6.5827683646048100446e-37, PT ;  /* 0x036000003900780b */ /* 0x000fe20003f2e200 */
[----:B------:R-:W-:Y:S01]  /*48e0*/  BSSY.RECONVERGENT B1, `(.L_x_115) ;  /* 0x0000015000017945 */ /* 0x000fe20003800200 */
[----:B------:R-:W-:-:S03]  /*48f0*/  DADD R54, R54, 1 ;  /* 0x3ff0000036367429 */ /* 0x000fc60000000000 */
        /* <DEDUP_REMOVED lines=8> */
[----:B-1----:R-:W-:-:S08]  /*4980*/  DMUL R52, R18, UR6 ;  /* 0x0000000612347c28 */ /* 0x002fd00008000000 */
        /* <DEDUP_REMOVED lines=10> */
.L_x_116:
[----:B------:R-:W-:Y:S05]  /*4a30*/  BSYNC.RECONVERGENT B1 ;  /* 0x0000000000017941 */ /* 0x000fea0003800200 */
.L_x_115:
        /* <DEDUP_REMOVED lines=21> */
[----:B------:R-:W-:-:S06]  /*4b90*/  DFMA R60, R58, R60, R58 ;  /* 0x0000003c3a3c722b */ /* 0x000fcc000000003a */
[-C--:B------:R-:W-:Y:S02]  /*4ba0*/  DMUL R54, R8, R8.reuse ;  /* 0x0000000808367228 */ /* 0x080fe40000000000 */
[----:B------:R-:W-:Y:S01]  /*4bb0*/  DMUL R58, R60, R8 ;  /* 0x000000083c3a7228 */ /* 0x000fe20000000000 */
[----:B------:R-:W-:-:S07]  /*4bc0*/  FSETP.GEU.AND P1, PT, |R9|, 6.5827683646048100446e-37, PT ;  /* 0x036000000900780b */ /* 0x000fce0003f2e200 */
[----:B------:R-:W-:-:S08]  /*4bd0*/  DFMA R56, R58, -R56, R8 ;  /* 0x800000383a38722b */ /* 0x000fd00000000008 */
[----:B------:R-:W-:-:S10]  /*4be0*/  DFMA R56, R60, R56, R58 ;  /* 0x000000383c38722b */ /* 0x000fd4000000003a */
        /* <DEDUP_REMOVED lines=8> */
[----:B------:R-:W-:Y:S01]  /*4c70*/  IMAD.MOV.U32 R56, RZ, RZ, R6 ;  /* 0x000000ffff387224 */ /* 0x000fe200078e0006 */
[----:B------:R-:W-:-:S07]  /*4c80*/  MOV R57, R5 ;  /* 0x0000000500397202 */ /* 0x000fce0000000f00 */
.L_x_118:
[----:B------:R-:W-:Y:S05]  /*4c90*/  BSYNC.RECONVERGENT B1 ;  /* 0x0000000000017941 */ /* 0x000fea0003800200 */
.L_x_117:
[----:B------:R-:W0:Y:S01]  /*4ca0*/  MUFU.RCP64H R7, 0.22222220897674560547 ;  /* 0x3fcc71c700077908 */ /* 0x000e220000001800 */
[----:B------:R-:W-:Y:S02]  /*4cb0*/  HFMA2 R6, -RZ, RZ, 0, 5.9604644775390625e-08 ;  /* 0x00000001ff067431 */ /* 0x000fe400000001ff */
        /* <DEDUP_REMOVED lines=25> */
.L_x_120:
[----:B------:R-:W-:Y:S05]  /*4e50*/  BSYNC.RECONVERGENT B1 ;  /* 0x0000000000017941 */ /* 0x000fea0003800200 */
.L_x_119:
[----:B------:R-:W0:Y:S01]  /*4e60*/  MUFU.RCP64H R55, 0.33333325386047363281 ;  /* 0x3fd5555500377908 */ /* 0x000e220000001800 */
[----:B------:R-:W1:Y:S01]  /*4e70*/  LDCU UR7, c[0x3][0x94] ;  /* 0x00c01280ff0777ac */ /* 0x000e620008000800 */
[----:B------:R-:W-:Y:S01]  /*4e80*/  MOV R8, 0x55555555 ;  /* 0x5555555500087802 */ /* 0x000fe20000000f00 */
[----:B------:R-:W-:Y:S01]  /*4e90*/  IMAD.MOV.U32 R9, RZ, RZ, 0x3fd55555 ;  /* 0x3fd55555ff097424 */ /* 0x000fe200078e00ff */
[----:B------:R-:W-:Y:S01]  /*4ea0*/  DADD R56, R56, R6 ;  /* 0x0000000038387229 */ /* 0x000fe20000000006 */
[----:B------:R-:W-:Y:S01]  /*4eb0*/  IMAD.MOV.U32 R54, RZ, RZ, 0x1 ;  /* 0x00000001ff367424 */ /* 0x000fe200078e00ff */
[----:B------:R-:W2:Y:S01]  /*4ec0*/  LDCU UR6, c[0x3][0x48] ;  /* 0x00c00900ff0677ac */ /* 0x000ea20008000800 */
[----:B------:R-:W-:Y:S01]  /*4ed0*/  BSSY.RECONVERGENT B1, `(.L_x_121) ;  /* 0x000001e000017945 */ /* 0x000fe20003800200 */
[----:B------:R-:W3:Y:S04]  /*4ee0*/  LDCU UR8, c[0x3][0xe0] ;  /* 0x00c01c00ff0877ac */ /* 0x000ee80008000800 */
[----:B------:R-:W-:-:S02]  /*4ef0*/  DADD R56, R56, -R2 ;  /* 0x0000000038387229 */ /* 0x000fc40000000802 */
[----:B0-----:R-:W-:Y:S01]  /*4f00*/  DFMA R60, R54, -R8, 1 ;  /* 0x3ff00000363c742b */ /* 0x001fe20000000808 */
[----:B-1----:R-:W0:Y:S05]  /*4f10*/  I2F.F64 R62, UR7 ;  /* 0x00000007003e7d12 */ /* 0x002e2a0008201c00 */
[----:B------:R-:W-:Y:S02]  /*4f20*/  DMUL R58, R56, R58 ;  /* 0x0000003a383a7228 */ /* 0x000fe40000000000 */
[----:B------:R-:W-:-:S08]  /*4f30*/  DFMA R60, R60, R60, R60 ;  /* 0x0000003c3c3c722b */ /* 0x000fd0000000003c */
[----:B------:R-:W-:Y:S02]  /*4f40*/  DFMA R54, R54, R60, R54 ;  /* 0x0000003c3636722b */ /* 0x000fe40000000036 */
[----:B--2---:R-:W1:Y:S01]  /*4f50*/  I2F.F64 R60, UR6 ;  /* 0x00000006003c7d12 */ /* 0x004e620008201c00 */
[----:B0-----:R-:W-:-:S07]  /*4f60*/  DMUL R62, R10, R62 ;  /* 0x0000003e0a3e7228 */ /* 0x001fce0000000000 */
[----:B---3--:R-:W0:Y:S01]  /*4f70*/  I2F.F64 R10, UR8 ;  /* 0x00000008000a7d12 */ /* 0x008e220008201c00 */
        /* <DEDUP_REMOVED lines=19> */
.L_x_122:
[----:B------:R-:W-:Y:S05]  /*50b0*/  BSYNC.RECONVERGENT B1 ;  /* 0x0000000000017941 */ /* 0x000fea0003800200 */
.L_x_121:
[----:B------:R-:W0:Y:S01]  /*50c0*/  MUFU.RCP64H R9, 0.22222220897674560547 ;  /* 0x3fcc71c700097908 */ /* 0x000e220000001800 */
[----:B------:R-:W-:Y:S01]  /*50d0*/  IMAD.MOV.U32 R10, RZ, RZ, 0x1c71c71c ;  /* 0x1c71c71cff0a7424 */ /* 0x000fe200078e00ff */
[----:B------:R-:W-:Y:S01]  /*50e0*/  MOV R11, 0x3fcc71c7 ;  /* 0x3fcc71c7000b7802 */ /* 0x000fe20000000f00 */
[----:B------:R-:W-:Y:S01]  /*50f0*/  IMAD.MOV.U32 R8, RZ, RZ, 0x1 ;  /* 0x00000001ff087424 */ /* 0x000fe200078e00ff */
[----:B------:R-:W1:Y:S01]  /*5100*/  LDCU.64 UR6, c[0x3][0x178] ;  /* 0x00c02f00ff0677ac */ /* 0x000e620008000a00 */
[----:B------:R-:W-:Y:S01]  /*5110*/  FSETP.GEU.AND P1, PT, |R13|, 6.5827683646048100446e-37, PT ;  /* 0x036000000d00780b */ /* 0x000fe20003f2e200 */
[----:B------:R-:W-:Y:S03]  /*5120*/  BSSY.RECONVERGENT B1, `(.L_x_123) ;  /* 0x0000016000017945 */ /* 0x000fe60003800200 */
[----:B0-----:R-:W-:Y:S02]  /*5130*/  DFMA R14, R8, -R10, 1 ;  /* 0x3ff00000080e742b */ /* 0x001fe4000000080a */
[----:B-1----:R-:W-:-:S06]  /*5140*/  DMUL R18, R18, UR6 ;  /* 0x0000000612127c28 */ /* 0x002fcc0008000000 */
[----:B------:R-:W-:-:S08]  /*5150*/  DFMA R14, R14, R14, R14 ;  /* 0x0000000e0e0e722b */ /* 0x000fd0000000000e */
        /* <DEDUP_REMOVED lines=18> */
.L_x_124:
[----:B------:R-:W-:Y:S05]  /*5280*/  BSYNC.RECONVERGENT B1 ;  /* 0x0000000000017941 */ /* 0x000fea0003800200 */
.L_x_123:
[----:B------:R-:W0:Y:S01]  /*5290*/  MUFU.RCP64H R7, R17 ;  /* 0x0000001100077308 */ /* 0x000e220000001800 */
[----:B------:R-:W-:Y:S01]  /*52a0*/  VIADD R6, R17, 0x300402 ;  /* 0x0030040211067836 */ /* 0x000fe20000000000 */
[----:B------:R-:W-:Y:S01]  /*52b0*/  DADD R10, R10, R8 ;  /* 0x000000000a0a7229 */ /* 0x000fe20000000008 */
[----:B------:R-:W-:Y:S01]  /*52c0*/  BSSY.RECONVERGENT B0, `(.L_x_125) ;  /* 0x0000011000007945 */ /* 0x000fe20003800200 */
[----:B------:R-:W-:Y:S02]  /*52d0*/  IMAD R4, R4, 0x13, RZ ;  /* 0x0000001304047824 */ /* 0x000fe400078e02ff */
[----:B------:R-:W-:-:S04]  /*52e0*/  FSETP.GEU.AND P0, PT, |R6|, 5.8789094863358348022e-39, PT ;  /* 0x004004020600780b */ /* 0x000fc80003f0e200 */
[----:B------:R-:W-:Y:S02]  /*52f0*/  DADD R10, R10, -R2 ;  /* 0x000000000a0a7229 */ /* 0x000fe40000000802 */
[----:B0-----:R-:W-:-:S06]  /*5300*/  DFMA R12, -R16, R6, 1 ;  /* 0x3ff00000100c742b */ /* 0x001fcc0000000106 */
[----:B------:R-:W-:Y:S02]  /*5310*/  DMUL R18, R10, R18 ;  /* 0x000000120a127228 */ /* 0x000fe40000000000 */
[----:B------:R-:W-:-:S08]  /*5320*/  DFMA R12, R12, R12, R12 ;  /* 0x0000000c0c0c722b */ /* 0x000fd0000000000c */
[----:B------:R-:W-:-:S08]  /*5330*/  DFMA R12, R6, R12, R6 ;  /* 0x0000000c060c722b */ /* 0x000fd00000000006 */
[----:B------:R-:W-:-:S08]  /*5340*/  DFMA R2, -R16, R12, 1 ;  /* 0x3ff000001002742b */ /* 0x000fd0000000010c */
[----:B------:R-:W-:Y:S01]  /*5350*/  DFMA R2, R12, R2, R12 ;  /* 0x000000020c02722b */ /* 0x000fe2000000000c */
[----:B------:R-:W-:Y:S10]  /*5360*/  @P0 BRA `(.L_x_126) ;  /* 0x0000000000180947 */ /* 0x000ff40003800000 */
[----:B------:R-:W-:-:S04]  /*5370*/  LOP3.LUT R0, R17, 0x7fffffff, RZ, 0xc0, !PT ;  /* 0x7fffffff11007812 */ /* 0x000fc800078ec0ff */
[----:B------:R-:W-:Y:S02]  /*5380*/  IADD3 R8, PT, PT, R0, -0x100000, RZ ;  /* 0xfff0000000087810 */ /* 0x000fe40007ffe0ff */
[----:B------:R-:W-:-:S07]  /*5390*/  MOV R0, 0x53b0 ;  /* 0x000053b000007802 */ /* 0x000fce0000000f00 */
[----:B------:R-:W-:Y:S05]  /*53a0*/  CALL.REL.NOINC `($__internal_1_$__cuda_sm20_dblrcp_rn_slowpath_v3) ;  /* 0x0000000400487944 */ /* 0x000fea0003c00000 */
[----:B------:R-:W-:Y:S02]  /*53b0*/  IMAD.MOV.U32 R2, RZ, RZ, R6 ;  /* 0x000000ffff027224 */ /* 0x000fe400078e0006 */
[----:B------:R-:W-:-:S07]  /*53c0*/  IMAD.MOV.U32 R3, RZ, RZ, R7 ;  /* 0x000000ffff037224 */ /* 0x000fce00078e0007 */
.L_x_126:
[----:B------:R-:W-:Y:S05]  /*53d0*/  BSYNC.RECONVERGENT B0 ;  /* 0x0000000000007941 */ /* 0x000fea0003800200 */
.L_x_125:
[----:B------:R-:W0:Y:S02]  /*53e0*/  LDC.64 R6, c[0x0][0x380] ;  /* 0x0000e000ff067b82 */ /* 0x000e240000000a00 */
[----:B0-----:R-:W-:-:S05]  /*53f0*/  IMAD.WIDE R4, R4, 0x8, R6 ;  /* 0x0000000804047825 */ /* 0x001fca00078e0206 */
[----:B------:R-:W2:Y:S04]  /*5400*/  LDG.E.64 R60, desc[UR4][R4.64+0x10] ;  /* 0x00001004043c7981 */ /* 0x000ea8000c1e1b00 */
[----:B------:R-:W3:Y:S04]  /*5410*/  LDG.E.64 R54, desc[UR4][R4.64+0x20] ;  /* 0x0000200404367981 */ /* 0x000ee8000c1e1b00 */
[----:B------:R-:W4:Y:S04]  /*5420*/  LDG.E.64 R12, desc[UR4][R4.64] ;  /* 0x00000004040c7981 */ /* 0x000f28000c1e1b00 */
[----:B------:R-:W5:Y:S04]  /*5430*/  LDG.E.64 R14, desc[UR4][R4.64+0x8] ;  /* 0x00000804040e7981 */ /* 0x000f68000c1e1b00 */
[----:B------:R-:W5:Y:S04]  /*5440*/  LDG.E.64 R6, desc[UR4][R4.64+0x28] ;  /* 0x0000280404067981 */ /* 0x000f68000c1e1b00 */
[----:B------:R-:W5:Y:S04]  /*5450*/  LDG.E.64 R8, desc[UR4][R4.64+0x30] ;  /* 0x0000300404087981 */ /* 0x000f68000c1e1b00 */
[----:B------:R-:W5:Y:S04]  /*5460*/  LDG.E.64 R10, desc[UR4][R4.64+0x38] ;  /* 0x00003804040a7981 */ /* 0x000f68000c1e1b00 */
[----:B------:R-:W5:Y:S04]  /*5470*/  LDG.E.64 R56, desc[UR4][R4.64+0x18] ;  /* 0x0000180404387981 */ /* 0x000f68000c1e1b00 */
[----:B------:R-:W5:Y:S01]  /*5480*/  LDG.E.64 R16, desc[UR4][R4.64+0x40] ;  /* 0x0000400404107981 */ /* 0x000f62000c1e1b00 */
[----:B--2---:R-:W-:-:S02]  /*5490*/  DADD R24, -R24, R60 ;  /* 0x0000000018187229 */ /* 0x004fc4000000013c */
[----:B---3--:R-:W-:Y:S01]  /*54a0*/  DADD R62, -R28, R54 ;  /* 0x000000001c3e7229 */ /* 0x008fe20000000136 */
[----:B------:R-:W2:Y:S05]  /*54b0*/  LDG.E.64 R28, desc[UR4][R4.64+0x58] ;  /* 0x00005804041c7981 */ /* 0x000eaa000c1e1b00 */
[-C--:B------:R-:W-:Y:S02]  /*54c0*/  DFMA R24, R24, -R2.reuse, R60 ;  /* 0x800000021818722b */ /* 0x080fe4000000003c */
[----:B----4-:R-:W-:Y:S02]  /*54d0*/  DADD R20, -R20, R12 ;  /* 0x0000000014147229 */ /* 0x010fe4000000010c */
[----:B------:R-:W-:-:S02]  /*54e0*/  DFMA R54, R62, -R2, R54 ;  /* 0x800000023e36722b */ /* 0x000fc40000000036 */
[----:B-----5:R-:W-:Y:S02]  /*54f0*/  DADD R22, -R22, R14 ;  /* 0x0000000016167229 */ /* 0x020fe4000000010e */
[----:B------:R-:W-:Y:S02]  /*5500*/  DADD R60, -R30, R6 ;  /* 0x000000001e3c7229 */ /* 0x000fe40000000106 */
[----:B------:R-:W-:Y:S01]  /*5510*/  DADD R64, -R34, R10 ;  /* 0x0000000022407229 */ /* 0x000fe2000000010a */
[----:B------:R-:W3:Y:S01]  /*5520*/  LDG.E.64 R30, desc[UR4][R4.64+0x68] ;  /* 0x00006804041e7981 */ /* 0x000ee2000c1e1b00 */
[----:B------:R-:W-:Y:S02]  /*5530*/  DADD R62, -R32, R8 ;  /* 0x00000000203e7229 */ /* 0x000fe40000000108 */
[----:B------:R-:W-:Y:S01]  /*5540*/  DADD R26, -R26, R56 ;  /* 0x000000001a1a7229 */ /* 0x000fe20000000138 */
[----:B------:R-:W4:Y:S01]  /*5550*/  LDG.E.64 R32, desc[UR4][R4.64+0x70] ;  /* 0x0000700404207981 */ /* 0x000f22000c1e1b00 */
[----:B------:R-:W-:-:S02]  /*5560*/  DFMA R6, R60, -R2, R6 ;  /* 0x800000023c06722b */ /* 0x000fc40000000006 */
[-C--:B------:R-:W-:Y:S01]  /*5570*/  DFMA R12, R20, -R2.reuse, R12 ;  /* 0x80000002140c722b */ /* 0x080fe2000000000c */
[----:B------:R-:W5:Y:S01]  /*5580*/  LDG.E.64 R34, desc[UR4][R4.64+0x78] ;  /* 0x0000780404227981 */ /* 0x000f62000c1e1b00 */
[-C--:B------:R-:W-:Y:S02]  /*5590*/  DFMA R14, R22, -R2.reuse, R14 ;  /* 0x80000002160e722b */ /* 0x080fe4000000000e */
[-C--:B------:R-:W-:Y:S01]  /*55a0*/  DFMA R26, R26, -R2.reuse, R56 ;  /* 0x800000021a1a722b */ /* 0x080fe20000000038 */
[----:B------:R-:W5:Y:S01]  /*55b0*/  LDG.E.64 R20, desc[UR4][R4.64+0x48] ;  /* 0x0000480404147981 */ /* 0x000f62000c1e1b00 */
[-C--:B------:R-:W-:Y:S02]  /*55c0*/  DFMA R8, R62, -R2.reuse, R8 ;  /* 0x800000023e08722b */ /* 0x080fe40000000008 */
[----:B------:R-:W-:Y:S01]  /*55d0*/  DFMA R60, R64, -R2, R10 ;  /* 0x80000002403c722b */ /* 0x000fe2000000000a */
[----:B------:R-:W5:Y:S04]  /*55e0*/  LDG.E.64 R22, desc[UR4][R4.64+0x50] ;  /* 0x0000500404167981 */ /* 0x000f68000c1e1b00 */
[----:B------:R-:W5:Y:S04]  /*55f0*/  LDG.E.64 R56, desc[UR4][R4.64+0x60] ;  /* 0x0000600404387981 */ /* 0x000f68000c1e1b00 */
[----:B------:R-:W5:Y:S04]  /*5600*/  LDG.E.64 R64, desc[UR4][R4.64+0x80] ;  /* 0x0000800404407981 */ /* 0x000f68000c1e1b00 */
[----:B------:R-:W5:Y:S04]  /*5610*/  LDG.E.64 R62, desc[UR4][R4.64+0x88] ;  /* 0x00008804043e7981 */ /* 0x000f68000c1e1b00 */
[----:B------:R-:W5:Y:S01]  /*5620*/  LDG.E.64 R10, desc[UR4][R4.64+0x90] ;  /* 0x00009004040a7981 */ /* 0x000f62000c1e1b00 */
[----:B------:R-:W-:-:S08]  /*5630*/  DADD R36, -R36, R16 ;  /* 0x0000000024247229 */ /* 0x000fd00000000110 */
[----:B------:R-:W-:Y:S01]  /*5640*/  DFMA R16, R36, -R2, R16 ;  /* 0x800000022410722b */ /* 0x000fe20000000010 */
        /* <DEDUP_REMOVED lines=9> */
[----:B--2---:R-:W-:-:S08]  /*56e0*/  DADD R42, -R42, R28 ;  /* 0x000000002a2a7229 */ /* 0x004fd0000000011c */
[----:B------:R-:W-:Y:S02]  /*56f0*/  DFMA R28, R42, -R2, R28 ;  /* 0x800000022a1c722b */ /* 0x000fe4000000001c */
[----:B---3--:R-:W-:Y:S02]  /*5700*/  DADD R46, -R46, R30 ;  /* 0x000000002e2e7229 */ /* 0x008fe4000000011e */
[----:B----4-:R-:W-:Y:S02]  /*5710*/  DADD R48, -R48, R32 ;  /* 0x0000000030307229 */ /* 0x010fe40000000120 */
[----:B-----5:R-:W-:Y:S02]  /*5720*/  DADD R50, -R50, R34 ;  /* 0x0000000032327229 */ /* 0x020fe40000000122 */
[----:B------:R-:W-:Y:S02]  /*5730*/  DADD R38, -R38, R20 ;  /* 0x0000000026267229 */ /* 0x000fe40000000114 */
[----:B------:R-:W-:-:S02]  /*5740*/  DADD R40, -R40, R22 ;  /* 0x0000000028287229 */ /* 0x000fc40000000116 */
[----:B------:R-:W-:Y:S02]  /*5750*/  DADD R44, -R44, R56 ;  /* 0x000000002c2c7229 */ /* 0x000fe40000000138 */
[----:B------:R-:W-:Y:S02]  /*5760*/  DADD R52, -R52, R64 ;  /* 0x0000000034347229 */ /* 0x000fe40000000140 */
[----:B------:R-:W-:Y:S02]  /*5770*/  DADD R58, -R58, R62 ;  /* 0x000000003a3a7229 */ /* 0x000fe4000000013e */
[----:B------:R-:W-:Y:S02]  /*5780*/  DADD R18, -R18, R10 ;  /* 0x0000000012127229 */ /* 0x000fe4000000010a */
[-C--:B------:R-:W-:Y:S02]  /*5790*/  DFMA R20, R38, -R2.reuse, R20 ;  /* 0x800000022614722b */ /* 0x080fe40000000014 */
[----:B------:R-:W-:-:S02]  /*57a0*/  DFMA R22, R40, -R2, R22 ;  /* 0x800000022816722b */ /* 0x000fc40000000016 */
[-C--:B------:R-:W-:Y:S02]  /*57b0*/  DFMA R56, R44, -R2.reuse, R56 ;  /* 0x800000022c38722b */ /* 0x080fe40000000038 */
[-C--:B------:R-:W-:Y:S02]  /*57c0*/  DFMA R46, R46, -R2.reuse, R30 ;  /* 0x800000022e2e722b */ /* 0x080fe4000000001e */
[-C--:B------:R-:W-:Y:S02]  /*57d0*/  DFMA R48, R48, -R2.reuse, R32 ;  /* 0x800000023030722b */ /* 0x080fe40000000020 */
[-C--:B------:R-:W-:Y:S02]  /*57e0*/  DFMA R50, R50, -R2.reuse, R34 ;  /* 0x800000023232722b */ /* 0x080fe40000000022 */
[-C--:B------:R-:W-:Y:S02]  /*57f0*/  DFMA R52, R52, -R2.reuse, R64 ;  /* 0x800000023434722b */ /* 0x080fe40000000040 */
[----:B------:R-:W-:-:S02]  /*5800*/  DFMA R58, R58, -R2, R62 ;  /* 0x800000023a3a722b */ /* 0x000fc4000000003e */
        /* <DEDUP_REMOVED lines=12> */
        .weak           $__internal_1_$__cuda_sm20_dblrcp_rn_slowpath_v3
        .type           $__internal_1_$__cuda_sm20_dblrcp_rn_slowpath_v3,@function
        .size           $__internal_1_$__cuda_sm20_dblrcp_rn_slowpath_v3,($__internal_2_$__cuda_sm20_div_rn_f64_full - $__internal_1_$__cuda_sm20_dblrcp_rn_slowpath_v3)
$__internal_1_$__cuda_sm20_dblrcp_rn_slowpath_v3:
[----:B------:R-:W-:Y:S01]  /*58d0*/  MOV R2, R16 ;  /* 0x0000001000027202 */ /* 0x000fe20000000f00 */
[----:B------:R-:W-:Y:S01]  /*58e0*/  IMAD.MOV.U32 R3, RZ, RZ, R17 ;  /* 0x000000ffff037224 */ /* 0x000fe200078e0011 */
[----:B------:R-:W-:Y:S05]  /*58f0*/  BSSY.RECONVERGENT B1, `(.L_x_127) ;  /* 0x0000024000017945 */ /* 0x000fea0003800200 */
[----:B------:R-:W-:-:S14]  /*5900*/  DSETP.GTU.AND P0, PT, |R2|, +INF , PT ;  /* 0x7ff000000200742a */ /* 0x000fdc0003f0c200 */
[----:B------:R-:W-:Y:S05]  /*5910*/  @P0 BRA `(.L_x_128) ;  /* 0x00000000007c0947 */ /* 0x000fea0003800000 */
[----:B------:R-:W-:-:S05]  /*5920*/  LOP3.LUT R16, R17, 0x7fffffff, RZ, 0xc0, !PT ;  /* 0x7fffffff11107812 */ /* 0x000fca00078ec0ff */
[----:B------:R-:W-:-:S05]  /*5930*/  VIADD R5, R16, 0xffffffff ;  /* 0xffffffff10057836 */ /* 0x000fca0000000000 */
[----:B------:R-:W-:-:S13]  /*5940*/  ISETP.GE.U32.AND P0, PT, R5, 0x7fefffff, PT ;  /* 0x7fefffff0500780c */ /* 0x000fda0003f06070 */
[----:B------:R-:W-:Y:S02]  /*5950*/  @P0 LOP3.LUT R7, R3, 0x7ff00000, RZ, 0x3c, !PT ;  /* 0x7ff0000003070812 */ /* 0x000fe400078e3cff */
[----:B------:R-:W-:Y:S01]  /*5960*/  @P0 MOV R6, RZ ;  /* 0x000000ff00060202 */ /* 0x000fe20000000f00 */
[----:B------:R-:W-:Y:S06]  /*5970*/  @P0 BRA `(.L_x_129) ;  /* 0x00000000006c0947 */ /* 0x000fec0003800000 */
[----:B------:R-:W-:-:S13]  /*5980*/  ISETP.GE.U32.AND P0, PT, R16, 0x1000001, PT ;  /* 0x010000011000780c */ /* 0x000fda0003f06070 */
[----:B------:R-:W-:Y:S05]  /*5990*/  @!P0 BRA `(.L_x_130) ;  /* 0x0000000000348947 */ /* 0x000fea0003800000 */
[----:B------:R-:W-:Y:S02]  /*59a0*/  VIADD R7, R3, 0xc0200000 ;  /* 0xc020000003077836 */ /* 0x000fe40000000000 */
[----:B------:R-:W-:Y:S02]  /*59b0*/  IMAD.MOV.U32 R6, RZ, RZ, R2 ;  /* 0x000000ffff067224 */ /* 0x000fe400078e0002 */
[----:B------:R-:W0:Y:S04]  /*59c0*/  MUFU.RCP64H R9, R7 ;  /* 0x0000000700097308 */ /* 0x000e280000001800 */
[----:B0-----:R-:W-:-:S08]  /*59d0*/  DFMA R10, -R6, R8, 1 ;  /* 0x3ff00000060a742b */ /* 0x001fd00000000108 */
[----:B------:R-:W-:-:S08]  /*59e0*/  DFMA R10, R10, R10, R10 ;  /* 0x0000000a0a0a722b */ /* 0x000fd0000000000a */
[----:B------:R-:W-:-:S08]  /*59f0*/  DFMA R10, R8, R10, R8 ;  /* 0x0000000a080a722b */ /* 0x000fd00000000008 */
[----:B------:R-:W-:-:S08]  /*5a00*/  DFMA R8, -R6, R10, 1 ;  /* 0x3ff000000608742b */ /* 0x000fd0000000010a */
[----:B------:R-:W-:-:S08]  /*5a10*/  DFMA R8, R10, R8, R10 ;  /* 0x000000080a08722b */ /* 0x000fd0000000000a */
[----:B------:R-:W-:-:S08]  /*5a20*/  DMUL R8, R8, 2.2250738585072013831e-308 ;  /* 0x0010000008087828 */ /* 0x000fd00000000000 */
[----:B------:R-:W-:-:S08]  /*5a30*/  DFMA R2, -R2, R8, 1 ;  /* 0x3ff000000202742b */ /* 0x000fd00000000108 */
[----:B------:R-:W-:-:S08]  /*5a40*/  DFMA R2, R2, R2, R2 ;  /* 0x000000020202722b */ /* 0x000fd00000000002 */
[----:B------:R-:W-:Y:S01]  /*5a50*/  DFMA R6, R8, R2, R8 ;  /* 0x000000020806722b */ /* 0x000fe20000000008 */
[----:B------:R-:W-:Y:S10]  /*5a60*/  BRA `(.L_x_129) ;  /* 0x0000000000307947 */ /* 0x000ff40003800000 */
.L_x_130:
[----:B------:R-:W-:Y:S01]  /*5a70*/  DMUL R2, R2, 8.11296384146066816958e+31 ;  /* 0x4690000002027828 */ /* 0x000fe20000000000 */
[----:B------:R-:W-:-:S05]  /*5a80*/  MOV R6, R8 ;  /* 0x0000000800067202 */ /* 0x000fca0000000f00 */
[----:B------:R-:W0:Y:S02]  /*5a90*/  MUFU.RCP64H R7, R3 ;  /* 0x0000000300077308 */ /* 0x000e240000001800 */
[----:B0-----:R-:W-:-:S08]  /*5aa0*/  DFMA R8, -R2, R6, 1 ;  /* 0x3ff000000208742b */ /* 0x001fd00000000106 */
[----:B------:R-:W-:-:S08]  /*5ab0*/  DFMA R8, R8, R8, R8 ;  /* 0x000000080808722b */ /* 0x000fd00000000008 */
[----:B------:R-:W-:-:S08]  /*5ac0*/  DFMA R8, R6, R8, R6 ;  /* 0x000000080608722b */ /* 0x000fd00000000006 */
[----:B------:R-:W-:-:S08]  /*5ad0*/  DFMA R6, -R2, R8, 1 ;  /* 0x3ff000000206742b */ /* 0x000fd00000000108 */
[----:B------:R-:W-:-:S08]  /*5ae0*/  DFMA R6, R8, R6, R8 ;  /* 0x000000060806722b */ /* 0x000fd00000000008 */
[----:B------:R-:W-:Y:S01]  /*5af0*/  DMUL R6, R6, 8.11296384146066816958e+31 ;  /* 0x4690000006067828 */ /* 0x000fe20000000000 */
[----:B------:R-:W-:Y:S10]  /*5b00*/  BRA `(.L_x_129) ;  /* 0x0000000000087947 */ /* 0x000ff40003800000 */
.L_x_128:
[----:B------:R-:W-:Y:S01]  /*5b10*/  LOP3.LUT R7, R3, 0x80000, RZ, 0xfc, !PT ;  /* 0x0008000003077812 */ /* 0x000fe200078efcff */
[----:B------:R-:W-:-:S07]  /*5b20*/  IMAD.MOV.U32 R6, RZ, RZ, R2 ;  /* 0x000000ffff067224 */ /* 0x000fce00078e0002 */
.L_x_129:
[----:B------:R-:W-:Y:S05]  /*5b30*/  BSYNC.RECONVERGENT B1 ;  /* 0x0000000000017941 */ /* 0x000fea0003800200 */
.L_x_127:
[----:B------:R-:W-:Y:S01]  /*5b40*/  IMAD.MOV.U32 R2, RZ, RZ, R0 ;  /* 0x000000ffff027224 */ /* 0x000fe200078e0000 */
[----:B------:R-:W-:-:S04]  /*5b50*/  MOV R3, 0x0 ;  /* 0x0000000000037802 */ /* 0x000fc80000000f00 */
[----:B------:R-:W-:Y:S05]  /*5b60*/  RET.REL.NODEC R2 `(bgk_collision_kernel) ;  /* 0xffffffa402247950 */ /* 0x000fea0003c3ffff */
        .weak           $__internal_2_$__cuda_sm20_div_rn_f64_full
        .type           $__internal_2_$__cuda_sm20_div_rn_f64_full,@function
        .size           $__internal_2_$__cuda_sm20_div_rn_f64_full,(.L_x_146 - $__internal_2_$__cuda_sm20_div_rn_f64_full)
$__internal_2_$__cuda_sm20_div_rn_f64_full:
[----:B------:R-:W-:Y:S01]  /*5b70*/  IMAD.MOV.U32 R65, RZ, RZ, R5 ;  /* 0x000000ffff417224 */ /* 0x000fe200078e0005 */
[C---:B------:R-:W-:Y:S01]  /*5b80*/  FSETP.GEU.AND P0, PT, |R7|.reuse, 1.469367938527859385e-39, PT ;  /* 0x001000000700780b */ /* 0x040fe20003f0e200 */
[----:B------:R-:W-:Y:S01]  /*5b90*/  IMAD.MOV.U32 R64, RZ, RZ, R8 ;  /* 0x000000ffff407224 */ /* 0x000fe200078e0008 */
[----:B------:R-:W-:Y:S01]  /*5ba0*/  LOP3.LUT R8, R7, 0x800fffff, RZ, 0xc0, !PT ;  /* 0x800fffff07087812 */ /* 0x000fe200078ec0ff */
[----:B------:R-:W-:Y:S01]  /*5bb0*/  IMAD.MOV.U32 R66, RZ, RZ, 0x1 ;  /* 0x00000001ff427424 */ /* 0x000fe200078e00ff */
[C---:B------:R-:W-:Y:S01]  /*5bc0*/  FSETP.GEU.AND P2, PT, |R65|.reuse, 1.469367938527859385e-39, PT ;  /* 0x001000004100780b */ /* 0x040fe20003f4e200 */
[----:B------:R-:W-:Y:S01]  /*5bd0*/  IMAD.MOV.U32 R68, RZ, RZ, R64 ;  /* 0x000000ffff447224 */ /* 0x000fe200078e0040 */
[----:B------:R-:W-:Y:S01]  /*5be0*/  LOP3.LUT R5, R65, 0x7ff00000, RZ, 0xc0, !PT ;  /* 0x7ff0000041057812 */ /* 0x000fe200078ec0ff */
[----:B------:R-:W-:Y:S01]  /*5bf0*/  BSSY.RECONVERGENT B0, `(.L_x_131) ;  /* 0x0000056000007945 */ /* 0x000fe20003800200 */
[----:B------:R-:W-:Y:S02]  /*5c00*/  LOP3.LUT R63, R8, 0x3ff00000, RZ, 0xfc, !PT ;  /* 0x3ff00000083f7812 */ /* 0x000fe400078efcff */
[----:B------:R-:W-:-:S02]  /*5c10*/  MOV R62, R6 ;  /* 0x00000006003e7202 */ /* 0x000fc40000000f00 */
[----:B------:R-:W-:Y:S01]  /*5c20*/  LOP3.LUT R8, R7, 0x7ff00000, RZ, 0xc0, !PT ;  /* 0x7ff0000007087812 */ /* 0x000fe200078ec0ff */
[----:B------:R-:W-:-:S03]  /*5c30*/  @!P0 DMUL R62, R6, 8.98846567431157953865e+307 ;  /* 0x7fe00000063e8828 */ /* 0x000fc60000000000 */
[----:B------:R-:W-:Y:S02]  /*5c40*/  ISETP.GE.U32.AND P1, PT, R5, R8, PT ;  /* 0x000000080500720c */ /* 0x000fe40003f26070 */
[----:B------:R-:W-:Y:S01]  /*5c50*/  @!P2 LOP3.LUT R9, R7, 0x7ff00000, RZ, 0xc0, !PT ;  /* 0x7ff000000709a812 */ /* 0x000fe200078ec0ff */
[----:B------:R-:W0:Y:S03]  /*5c60*/  MUFU.RCP64H R67, R63 ;  /* 0x0000003f00437308 */ /* 0x000e260000001800 */
[----:B------:R-:W-:Y:S01]  /*5c70*/  @!P2 ISETP.GE.U32.AND P3, PT, R5, R9, PT ;  /* 0x000000090500a20c */ /* 0x000fe20003f66070 */
[----:B------:R-:W-:Y:S01]  /*5c80*/  IMAD.MOV.U32 R9, RZ, RZ, 0x1ca00000 ;  /* 0x1ca00000ff097424 */ /* 0x000fe200078e00ff */
[----:B------:R-:W-:-:S04]  /*5c90*/  @!P0 LOP3.LUT R8, R63, 0x7ff00000, RZ, 0xc0, !PT ;  /* 0x7ff000003f088812 */ /* 0x000fc800078ec0ff */
[C---:B------:R-:W-:Y:S02]  /*5ca0*/  @!P2 SEL R60, R9.reuse, 0x63400000, !P3 ;  /* 0x63400000093ca807 */ /* 0x040fe40005800000 */
[----:B------:R-:W-:Y:S02]  /*5cb0*/  SEL R61, R9, 0x63400000, !P1 ;  /* 0x63400000093d7807 */ /* 0x000fe40004800000 */
[--C-:B------:R-:W-:Y:S02]  /*5cc0*/  @!P2 LOP3.LUT R60, R60, 0x80000000, R65.reuse, 0xf8, !PT ;  /* 0x800000003c3ca812 */ /* 0x100fe400078ef841 */
[----:B------:R-:W-:Y:S02]  /*5cd0*/  LOP3.LUT R69, R61, 0x800fffff, R65, 0xf8, !PT ;  /* 0x800fffff3d457812 */ /* 0x000fe400078ef841 */
[----:B------:R-:W-:Y:S02]  /*5ce0*/  @!P2 LOP3.LUT R61, R60, 0x100000, RZ, 0xfc, !PT ;  /* 0x001000003c3da812 */ /* 0x000fe400078efcff */
[----:B------:R-:W-:-:S06]  /*5cf0*/  @!P2 MOV R60, RZ ;  /* 0x000000ff003ca202 */ /* 0x000fcc0000000f00 */
[----:B------:R-:W-:Y:S02]  /*5d00*/  @!P2 DFMA R68, R68, 2, -R60 ;  /* 0x400000004444a82b */ /* 0x000fe4000000083c */
[----:B0-----:R-:W-:-:S08]  /*5d10*/  DFMA R60, R66, -R62, 1 ;  /* 0x3ff00000423c742b */ /* 0x001fd0000000083e */
[----:B------:R-:W-:-:S08]  /*5d20*/  DFMA R60, R60, R60, R60 ;  /* 0x0000003c3c3c722b */ /* 0x000fd0000000003c */
[----:B------:R-:W-:-:S08]  /*5d30*/  DFMA R66, R66, R60, R66 ;  /* 0x0000003c4242722b */ /* 0x000fd00000000042 */
[----:B------:R-:W-:-:S08]  /*5d40*/  DFMA R70, R66, -R62, 1 ;  /* 0x3ff000004246742b */ /* 0x000fd0000000083e */
[----:B------:R-:W-:-:S08]  /*5d50*/  DFMA R70, R66, R70, R66 ;  /* 0x000000464246722b */ /* 0x000fd00000000042 */
[----:B------:R-:W-:-:S08]  /*5d60*/  DMUL R60, R70, R68 ;  /* 0x00000044463c7228 */ /* 0x000fd00000000000 */
[----:B------:R-:W-:-:S08]  /*5d70*/  DFMA R66, R60, -R62, R68 ;  /* 0x8000003e3c42722b */ /* 0x000fd00000000044 */
[----:B------:R-:W-:Y:S01]  /*5d80*/  DFMA R66, R70, R66, R60 ;  /* 0x000000424642722b */ /* 0x000fe2000000003c */
[----:B------:R-:W-:Y:S02]  /*5d90*/  MOV R60, R5 ;  /* 0x00000005003c7202 */ /* 0x000fe40000000f00 */
[----:B------:R-:W-:-:S05]  /*5da0*/  @!P2 LOP3.LUT R60, R69, 0x7ff00000, RZ, 0xc0, !PT ;  /* 0x7ff00000453ca812 */ /* 0x000fca00078ec0ff */
[----:B------:R-:W-:-:S05]  /*5db0*/  VIADD R61, R60, 0xffffffff ;  /* 0xffffffff3c3d7836 */ /* 0x000fca0000000000 */
[----:B------:R-:W-:Y:S02]  /*5dc0*/  ISETP.GT.U32.AND P0, PT, R61, 0x7feffffe, PT ;  /* 0x7feffffe3d00780c */ /* 0x000fe40003f04070 */
[----:B------:R-:W-:-:S04]  /*5dd0*/  IADD3 R61, PT, PT, R8, -0x1, RZ ;  /* 0xffffffff083d7810 */ /* 0x000fc80007ffe0ff */
[----:B------:R-:W-:-:S13]  /*5de0*/  ISETP.GT.U32.OR P0, PT, R61, 0x7feffffe, P0 ;  /* 0x7feffffe3d00780c */ /* 0x000fda0000704470 */
[----:B------:R-:W-:Y:S05]  /*5df0*/  @P0 BRA `(.L_x_132) ;  /* 0x0000000000740947 */ /* 0x000fea0003800000 */
[----:B------:R-:W-:-:S04]  /*5e00*/  LOP3.LUT R8, R7, 0x7ff00000, RZ, 0xc0, !PT ;  /* 0x7ff0000007087812 */ /* 0x000fc800078ec0ff */
[CC--:B------:R-:W-:Y:S02]  /*5e10*/  ISETP.GE.U32.AND P0, PT, R5.reuse, R8.reuse, PT ;  /* 0x000000080500720c */ /* 0x0c0fe40003f06070 */
[----:B------:R-:W-:Y:S01]  /*5e20*/  VIADDMNMX R5, R5, -R8, 0xb9600000, !PT ;  /* 0xb960000005057446 */ /* 0x000fe20007800908 */
[----:B------:R-:W-:Y:S01]  /*5e30*/  IMAD.MOV.U32 R8, RZ, RZ, RZ ;  /* 0x000000ffff087224 */ /* 0x000fe200078e00ff */
[----:B------:R-:W-:Y:S02]  /*5e40*/  SEL R9, R9, 0x63400000, !P0 ;  /* 0x6340000009097807 */ /* 0x000fe40004000000 */
[----:B------:R-:W-:-:S05]  /*5e50*/  VIMNMX R5, PT, PT, R5, 0x46a00000, PT ;  /* 0x46a0000005057848 */ /* 0x000fca0003fe0100 */
[----:B------:R-:W-:-:S05]  /*5e60*/  IMAD.IADD R5, R5, 0x1, -R9 ;  /* 0x0000000105057824 */ /* 0x000fca00078e0a09 */
[----:B------:R-:W-:-:S06]  /*5e70*/  IADD3 R9, PT, PT, R5, 0x7fe00000, RZ ;  /* 0x7fe0000005097810 */ /* 0x000fcc0007ffe0ff */
[----:B------:R-:W-:-:S10]  /*5e80*/  DMUL R70, R66, R8 ;  /* 0x0000000842467228 */ /* 0x000fd40000000000 */
[----:B------:R-:W-:-:S13]  /*5e90*/  FSETP.GTU.AND P0, PT, |R71|, 1.469367938527859385e-39, PT ;  /* 0x001000004700780b */ /* 0x000fda0003f0c200 */
[----:B------:R-:W-:Y:S05]  /*5ea0*/  @P0 BRA `(.L_x_133) ;  /* 0x0000000000a80947 */ /* 0x000fea0003800000 */
[----:B------:R-:W-:Y:S01]  /*5eb0*/  DFMA R62, R66, -R62, R68 ;  /* 0x8000003e423e722b */ /* 0x000fe20000000044 */
[----:B------:R-:W-:-:S09]  /*5ec0*/  MOV R60, RZ ;  /* 0x000000ff003c7202 */ /* 0x000fd20000000f00 */
        /* <DEDUP_REMOVED lines=12> */
[----:B------:R-:W-:-:S03]  /*5f90*/  FSEL R6, R6, R71, !P0 ;  /* 0x0000004706067208 */ /* 0x000fc60004000000 */
[----:B------:R-:W-:Y:S01]  /*5fa0*/  IMAD.MOV.U32 R70, RZ, RZ, R5 ;  /* 0x000000ffff467224 */ /* 0x000fe200078e0005 */
[----:B------:R-:W-:Y:S01]  /*5fb0*/  MOV R71, R6 ;  /* 0x0000000600477202 */ /* 0x000fe20000000f00 */
[----:B------:R-:W-:Y:S06]  /*5fc0*/  BRA `(.L_x_133) ;  /* 0x0000000000607947 */ /* 0x000fec0003800000 */
.L_x_132:
[----:B------:R-:W-:-:S14]  /*5fd0*/  DSETP.NAN.AND P0, PT, R64, R64, PT ;  /* 0x000000404000722a */ /* 0x000fdc0003f08000 */
[----:B------:R-:W-:Y:S05]  /*5fe0*/  @P0 BRA `(.L_x_134) ;  /* 0x00000000004c0947 */ /* 0x000fea0003800000 */
[----:B------:R-:W-:-:S14]  /*5ff0*/  DSETP.NAN.AND P0, PT, R6, R6, PT ;  /* 0x000000060600722a */ /* 0x000fdc0003f08000 */
[----:B------:R-:W-:Y:S05]  /*6000*/  @P0 BRA `(.L_x_135) ;  /* 0x0000000000340947 */ /* 0x000fea0003800000 */
[----:B------:R-:W-:Y:S01]  /*6010*/  ISETP.NE.AND P0, PT, R60, R8, PT ;  /* 0x000000083c00720c */ /* 0x000fe20003f05270 */
[----:B------:R-:W-:Y:S01]  /*6020*/  IMAD.MOV.U32 R70, RZ, RZ, 0x0 ;  /* 0x00000000ff467424 */ /* 0x000fe200078e00ff */
[----:B------:R-:W-:-:S11]  /*6030*/  MOV R71, 0xfff80000 ;  /* 0xfff8000000477802 */ /* 0x000fd60000000f00 */
[----:B------:R-:W-:Y:S05]  /*6040*/  @!P0 BRA `(.L_x_133) ;  /* 0x0000000000408947 */ /* 0x000fea0003800000 */
[----:B------:R-:W-:Y:S02]  /*6050*/  ISETP.NE.AND P0, PT, R60, 0x7ff00000, PT ;  /* 0x7ff000003c00780c */ /* 0x000fe40003f05270 */
[----:B------:R-:W-:Y:S02]  /*6060*/  LOP3.LUT R6, R65, 0x80000000, R7, 0x48, !PT ;  /* 0x8000000041067812 */ /* 0x000fe400078e4807 */
[----:B------:R-:W-:-:S13]  /*6070*/  ISETP.EQ.OR P0, PT, R8, RZ, !P0 ;  /* 0x000000ff0800720c */ /* 0x000fda0004702670 */
[----:B------:R-:W-:Y:S01]  /*6080*/  @P0 LOP3.LUT R5, R6, 0x7ff00000, RZ, 0xfc, !PT ;  /* 0x7ff0000006050812 */ /* 0x000fe200078efcff */
[----:B------:R-:W-:Y:S01]  /*6090*/  @!P0 IMAD.MOV.U32 R70, RZ, RZ, RZ ;  /* 0x000000ffff468224 */ /* 0x000fe200078e00ff */
[----:B------:R-:W-:Y:S01]  /*60a0*/  @!P0 MOV R71, R6 ;  /* 0x0000000600478202 */ /* 0x000fe20000000f00 */
[----:B------:R-:W-:Y:S01]  /*60b0*/  @P0 IMAD.MOV.U32 R70, RZ, RZ, RZ ;  /* 0x000000ffff460224 */ /* 0x000fe200078e00ff */
[----:B------:R-:W-:Y:S01]  /*60c0*/  @P0 MOV R71, R5 ;  /* 0x0000000500470202 */ /* 0x000fe20000000f00 */
[----:B------:R-:W-:Y:S06]  /*60d0*/  BRA `(.L_x_133) ;  /* 0x00000000001c7947 */ /* 0x000fec0003800000 */
.L_x_135:
[----:B------:R-:W-:Y:S01]  /*60e0*/  LOP3.LUT R5, R7, 0x80000, RZ, 0xfc, !PT ;  /* 0x0008000007057812 */ /* 0x000fe200078efcff */
[----:B------:R-:W-:-:S03]  /*60f0*/  IMAD.MOV.U32 R70, RZ, RZ, R6 ;  /* 0x000000ffff467224 */ /* 0x000fc600078e0006 */
[----:B------:R-:W-:Y:S01]  /*6100*/  MOV R71, R5 ;  /* 0x0000000500477202 */ /* 0x000fe20000000f00 */
[----:B------:R-:W-:Y:S06]  /*6110*/  BRA `(.L_x_133) ;  /* 0x00000000000c7947 */ /* 0x000fec0003800000 */
.L_x_134:
[----:B------:R-:W-:Y:S01]  /*6120*/  LOP3.LUT R5, R65, 0x80000, RZ, 0xfc, !PT ;  /* 0x0008000041057812 */ /* 0x000fe200078efcff */
[----:B------:R-:W-:-:S03]  /*6130*/  IMAD.MOV.U32 R70, RZ, RZ, R64 ;  /* 0x000000ffff467224 */ /* 0x000fc600078e0040 */
[----:B------:R-:W-:-:S07]  /*6140*/  MOV R71, R5 ;  /* 0x0000000500477202 */ /* 0x000fce0000000f00 */
.L_x_133:
[----:B------:R-:W-:Y:S05]  /*6150*/  BSYNC.RECONVERGENT B0 ;  /* 0x0000000000007941 */ /* 0x000fea0003800200 */
.L_x_131:
[----:B------:R-:W-:Y:S02]  /*6160*/  HFMA2 R9, -RZ, RZ, 0, 0 ;  /* 0x00000000ff097431 */ /* 0x000fe400000001ff */
[----:B------:R-:W-:Y:S01]  /*6170*/  IMAD.MOV.U32 R8, RZ, RZ, R0 ;  /* 0x000000ffff087224 */ /* 0x000fe200078e0000 */
[----:B------:R-:W-:Y:S01]  /*6180*/  MOV R5, R71 ;  /* 0x0000004700057202 */ /* 0x000fe20000000f00 */
[----:B------:R-:W-:Y:S02]  /*6190*/  IMAD.MOV.U32 R6, RZ, RZ, R70 ;  /* 0x000000ffff067224 */ /* 0x000fe400078e0046 */
[----:B------:R-:W-:Y:S05]  /*61a0*/  RET.REL.NODEC R8 `(bgk_collision_kernel) ;  /* 0xffffff9c08947950 */ /* 0x000fea0003c3ffff */
.L_x_136:
        /* <DEDUP_REMOVED lines=13> */
.L_x_146:


//--------------------- .text.compute_macroscopic_kernel --------------------------
	.section	.text.compute_macroscopic_kernel,"ax",@progbits
	.align	128
        .global         compute_macroscopic_kernel
        .type           compute_macroscopic_kernel,@function
        .size           compute_macroscopic_kernel,(.L_x_147 - compute_macroscopic_kernel)
        .other          compute_macroscopic_kernel,@"STO_CUDA_ENTRY STV_DEFAULT"
compute_macroscopic_kernel:
.text.compute_macroscopic_kernel:
        /* <DEDUP_REMOVED lines=12> */
[----:B------:R-:W1:Y:S01]  /*00c0*/  LDCU.64 UR4, c[0x0][0x358] ;  /* 0x00006b00ff0477ac */ /* 0x000e620008000a00 */
[----:B------:R-:W2:Y:S06]  /*00d0*/  LDCU.128 UR8, c[0x3][URZ] ;  /* 0x00c00000ff0877ac */ /* 0x000eac0008000c00 */
[----:B------:R-:W3:Y:S01]  /*00e0*/  LDC.64 R4, c[0x0][0x380] ;  /* 0x0000e000ff047b82 */ /* 0x000ee20000000a00 */
[----:B------:R-:W4:Y:S01]  /*00f0*/  LDCU.128 UR20, c[0x3][0x40] ;  /* 0x00c00800ff1477ac */ /* 0x000f220008000c00 */
[----:B------:R-:W5:Y:S01]  /*0100*/  LDCU.128 UR12, c[0x3][0x50] ;  /* 0x00c00a00ff0c77ac */ /* 0x000f620008000c00 */
[----:B------:R-:W5:Y:S01]  /*0110*/  LDCU.128 UR24, c[0x3][0x90] ;  /* 0x00c01200ff1877ac */ /* 0x000f620008000c00 */
[----:B------:R-:W5:Y:S01]  /*0120*/  LDCU.128 UR16, c[0x3][0xa0] ;  /* 0x00c01400ff1077ac */ /* 0x000f620008000c00 */
[----:B0-----:R-:W-:Y:S01]  /*0130*/  IMAD R0, R0, UR7, R3 ;  /* 0x0000000700007c24 */ /* 0x001fe2000f8e0203 */
[----:B------:R-:W0:Y:S03]  /*0140*/  LDCU UR6, c[0x3][0xe0] ;  /* 0x00c01c00ff0677ac */ /* 0x000e260008000800 */
[----:B------:R-:W-:-:S04]  /*0150*/  IMAD R3, R0, 0x13, RZ ;  /* 0x0000001300037824 */ /* 0x000fc800078e02ff */
[----:B---3--:R-:W-:-:S05]  /*0160*/  IMAD.WIDE R4, R3, 0x8, R4 ;  /* 0x0000000803047825 */ /* 0x008fca00078e0204 */
[----:B-1----:R-:W3:Y:S04]  /*0170*/  LDG.E.64 R8, desc[UR4][R4.64] ;  /* 0x0000000404087981 */ /* 0x002ee8000c1e1b00 */
[----:B------:R-:W3:Y:S04]  /*0180*/  LDG.E.64 R2, desc[UR4][R4.64+0x8] ;  /* 0x0000080404027981 */ /* 0x000ee8000c1e1b00 */
[----:B------:R-:W3:Y:S04]  /*0190*/  LDG.E.64 R20, desc[UR4][R4.64+0x10] ;  /* 0x0000100404147981 */ /* 0x000ee8000c1e1b00 */
[----:B------:R-:W3:Y:S04]  /*01a0*/  LDG.E.64 R16, desc[UR4][R4.64+0x18] ;  /* 0x0000180404107981 */ /* 0x000ee8000c1e1b00 */
[----:B------:R-:W3:Y:S04]  /*01b0*/  LDG.E.64 R12, desc[UR4][R4.64+0x20] ;  /* 0x00002004040c7981 */ /* 0x000ee8000c1e1b00 */
[----:B------:R-:W3:Y:S01]  /*01c0*/  LDG.E.64 R14, desc[UR4][R4.64+0x28] ;  /* 0x00002804040e7981 */ /* 0x000ee2000c1e1b00 */
[----:B--2---:R-:W3:Y:S03]  /*01d0*/  I2F.F64 R18, UR8 ;  /* 0x0000000800127d12 */ /* 0x004ee60008201c00 */
[----:B------:R-:W2:Y:S05]  /*01e0*/  LDG.E.64 R26, desc[UR4][R4.64+0x90] ;  /* 0x00009004041a7981 */ /* 0x000eaa000c1e1b00 */
[----:B----4-:R-:W1:Y:S08]  /*01f0*/  I2F.F64 R24, UR23 ;  /* 0x0000001700187d12 */ /* 0x010e700008201c00 */
[----:B------:R-:W4:Y:S08]  /*0200*/  I2F.F64 R10, UR9 ;  /* 0x00000009000a7d12 */ /* 0x000f300008201c00 */
[----:B-----5:R-:W5:Y:S01]  /*0210*/  I2F.F64 R6, UR12 ;  /* 0x0000000c00067d12 */ /* 0x020f620008201c00 */
[----:B---3--:R-:W-:-:S02]  /*0220*/  DFMA R22, R8, R18, RZ ;  /* 0x000000120816722b */ /* 0x008fc400000000ff */
[----:B-1----:R-:W-:-:S05]  /*0230*/  DFMA R24, R8, R24, RZ ;  /* 0x000000180818722b */ /* 0x002fca00000000ff */
[----:B------:R-:W1:Y:S01]  /*0240*/  I2F.F64 R18, UR26 ;  /* 0x0000001a00127d12 */ /* 0x000e620008201c00 */
[C---:B----4-:R-:W-:Y:S02]  /*0250*/  DFMA R10, R2.reuse, R10, R22 ;  /* 0x0000000a020a722b */ /* 0x050fe40000000016 */
[----:B-----5:R-:W-:-:S05]  /*0260*/  DFMA R6, R2, R6, R24 ;  /* 0x000000060206722b */ /* 0x020fca0000000018 */
[----:B------:R-:W3:Y:S01]  /*0270*/  I2F.F64 R22, UR27 ;  /* 0x0000001b00167d12 */ /* 0x000ee20008201c00 */
[----:B------:R-:W4:Y:S01]  /*0280*/  LDG.E.64 R24, desc[UR4][R4.64+0x30] ;  /* 0x0000300404187981 */ /* 0x000f22000c1e1b00 */
[----:B-1----:R-:W-:Y:S02]  /*0290*/  DFMA R18, R8, R18, RZ ;  /* 0x000000120812722b */ /* 0x002fe400000000ff */
[----:B------:R-:W-:-:S06]  /*02a0*/  DADD R8, RZ, R8 ;  /* 0x00000000ff087229 */ /* 0x000fcc0000000008 */
[----:B---3--:R-:W-:Y:S02]  /*02b0*/  DFMA R22, R2, R22, R18 ;  /* 0x000000160216722b */ /* 0x008fe40000000012 */
[----:B------:R-:W1:Y:S01]  /*02c0*/  I2F.F64 R18, UR10 ;  /* 0x0000000a00127d12 */ /* 0x000e620008201c00 */
[----:B------:R-:W-:-:S07]  /*02d0*/  DADD R2, R8, R2 ;  /* 0x0000000008027229 */ /* 0x000fce0000000002 */
[----:B------:R-:W3:Y:S01]  /*02e0*/  I2F.F64 R8, UR13 ;  /* 0x0000000d00087d12 */ /* 0x000ee20008201c00 */
[----:B-1----:R-:W-:-:S07]  /*02f0*/  DFMA R10, R20, R18, R10 ;  /* 0x00000012140a722b */ /* 0x002fce000000000a */
[----:B------:R-:W1:Y:S01]  /*0300*/  I2F.F64 R18, UR16 ;  /* 0x0000001000127d12 */ /* 0x000e620008201c00 */
[C---:B---3--:R-:W-:Y:S01]  /*0310*/  DFMA R6, R20.reuse, R8, R6 ;  /* 0x000000081406722b */ /* 0x048fe20000000006 */
[----:B------:R-:W3:Y:S01]  /*0320*/  LDG.E.64 R8, desc[UR4][R4.64+0x38] ;  /* 0x0000380404087981 */ /* 0x000ee2000c1e1b00 */
[----:B-1----:R-:W-:-:S05]  /*0330*/  DFMA R22, R20, R18, R22 ;  /* 0x000000121416722b */ /* 0x002fca0000000016 */
[----:B------:R-:W1:Y:S01]  /*0340*/  I2F.F64 R18, UR11 ;  /* 0x0000000b00127d12 */ /* 0x000e620008201c00 */
[----:B------:R-:W5:Y:S01]  /*0350*/  LDCU.128 UR8, c[0x3][0x10] ;  /* 0x00c00200ff0877ac */ /* 0x000f620008000c00 */
[----:B------:R-:W-:-:S06]  /*0360*/  DADD R20, R2, R20 ;  /* 0x0000000002147229 */ /* 0x000fcc0000000014 */
[----:B------:R-:W0:Y:S01]  /*0370*/  I2F.F64 R2, UR14 ;  /* 0x0000000e00027d12 */ /* 0x000e220008201c00 */
[----:B-1----:R-:W-:-:S07]  /*0380*/  DFMA R10, R16, R18, R10 ;  /* 0x00000012100a722b */ /* 0x002fce000000000a */
[----:B------:R-:W1:Y:S01]  /*0390*/  I2F.F64 R18, UR17 ;  /* 0x0000001100127d12 */ /* 0x000e620008201c00 */
[----:B0-----:R-:W-:-:S07]  /*03a0*/  DFMA R6, R16, R2, R6 ;  /* 0x000000021006722b */ /* 0x001fce0000000006 */
[----:B-----5:R-:W0:Y:S01]  /*03b0*/  I2F.F64 R2, UR8 ;  /* 0x0000000800027d12 */ /* 0x020e220008201c00 */
[----:B-1----:R-:W-:Y:S01]  /*03c0*/  DFMA R22, R16, R18, R22 ;  /* 0x000000121016722b */ /* 0x002fe20000000016 */
[----:B------:R-:W5:Y:S01]  /*03d0*/  LDG.E.64 R18, desc[UR4][R4.64+0x40] ;  /* 0x0000400404127981 */ /* 0x000f62000c1e1b00 */
[----:B------:R-:W-:-:S05]  /*03e0*/  DADD R16, R20, R16 ;  /* 0x0000000014107229 */ /* 0x000fca0000000010 */
[----:B------:R-:W1:Y:S01]  /*03f0*/  I2F.F64 R20, UR15 ;  /* 0x0000000f00147d12 */ /* 0x000e620008201c00 */
[----:B------:R-:W2:Y:S01]  /*0400*/  LDCU.128 UR12, c[0x3][0x60] ;  /* 0x00c00c00ff0c77ac */ /* 0x000ea20008000c00 */
[----:B0-----:R-:W-:-:S06]  /*0410*/  DFMA R10, R12, R2, R10 ;  /* 0x000000020c0a722b */ /* 0x001fcc000000000a */
[----:B------:R-:W0:Y:S01]  /*0420*/  I2F.F64 R2, UR18 ;  /* 0x0000001200027d12 */ /* 0x000e220008201c00 */
[----:B------:R-:W-:Y:S02]  /*0430*/  DADD R16, R16, R12 ;  /* 0x0000000010107229 */ /* 0x000fe4000000000c */
[C---:B-1----:R-:W-:Y:S01]  /*0440*/  DFMA R6, R12.reuse, R20, R6 ;  /* 0x000000140c06722b */ /* 0x042fe20000000006 */
[----:B------:R-:W5:Y:S01]  /*0450*/  LDG.E.64 R20, desc[UR4][R4.64+0x48] ;  /* 0x0000480404147981 */ /* 0x000f62000c1e1b00 */
[----:B0-----:R-:W-:-:S03]  /*0460*/  DFMA R22, R12, R2, R22 ;  /* 0x000000020c16722b */ /* 0x001fc60000000016 */
[----:B------:R-:W0:Y:S08]  /*0470*/  I2F.F64 R2, UR9 ;  /* 0x0000000900027d12 */ /* 0x000e300008201c00 */
[----:B--2---:R-:W1:Y:S01]  /*0480*/  I2F.F64 R12, UR12 ;  /* 0x0000000c000c7d12 */ /* 0x004e620008201c00 */
[C---:B0-----:R-:W-:Y:S01]  /*0490*/  DFMA R10, R14.reuse, R2, R10 ;  /* 0x000000020e0a722b */ /* 0x041fe2000000000a */
[----:B------:R-:W2:Y:S01]  /*04a0*/  LDG.E.64 R2, desc[UR4][R4.64+0x50] ;  /* 0x0000500404027981 */ /* 0x000ea2000c1e1b00 */
[----:B-1----:R-:W-:-:S05]  /*04b0*/  DFMA R6, R14, R12, R6 ;  /* 0x0000000c0e06722b */ /* 0x002fca0000000006 */
[----:B------:R-:W0:Y:S01]  /*04c0*/  I2F.F64 R12, UR19 ;  /* 0x00000013000c7d12 */ /* 0x000e220008201c00 */
[----:B------:R-:W1:Y:S01]  /*04d0*/  LDCU.128 UR16, c[0x3][0xb0] ;  /* 0x00c01600ff1077ac */ /* 0x000e620008000c00 */
[----:B0-----:R-:W-:Y:S01]  /*04e0*/  DFMA R22, R14, R12, R22 ;  /* 0x0000000c0e16722b */ /* 0x001fe20000000016 */
[----:B------:R-:W2:Y:S01]  /*04f0*/  LDG.E.64 R12, desc[UR4][R4.64+0x58] ;  /* 0x00005804040c7981 */ /* 0x000ea2000c1e1b00 */
[----:B------:R-:W-:-:S04]  /*0500*/  DADD R14, R16, R14 ;  /* 0x00000000100e7229 */ /* 0x000fc8000000000e */
[----:B------:R-:W4:Y:S02]  /*0510*/  I2F.F64 R16, UR10 ;  /* 0x0000000a00107d12 */ /* 0x000f240008201c00 */
[----:B----4-:R-:W-:-:S06]  /*0520*/  DFMA R10, R24, R16, R10 ;  /* 0x00000010180a722b */ /* 0x010fcc000000000a */
[----:B------:R-:W0:Y:S02]  /*0530*/  I2F.F64 R16, UR13 ;  /* 0x0000000d00107d12 */ /* 0x000e240008201c00 */
[----:B0-----:R-:W-:-:S06]  /*0540*/  DFMA R6, R24, R16, R6 ;  /* 0x000000101806722b */ /* 0x001fcc0000000006 */
[----:B-1----:R-:W0:Y:S02]  /*0550*/  I2F.F64 R16, UR16 ;  /* 0x0000001000107d12 */ /* 0x002e240008201c00 */
[----:B0-----:R-:W-:-:S06]  /*0560*/  DFMA R22, R24, R16, R22 ;  /* 0x000000101816722b */ /* 0x001fcc0000000016 */
[----:B------:R-:W3:Y:S01]  /*0570*/  I2F.F64 R16, UR11 ;  /* 0x0000000b00107d12 */ /* 0x000ee20008201c00 */
[----:B------:R-:W-:Y:S01]  /*0580*/  DADD R24, R14, R24 ;  /* 0x000000000e187229 */ /* 0x000fe20000000018 */
[----:B------:R-:W0:Y:S06]  /*0590*/  LDCU.128 UR8, c[0x3][0x20] ;  /* 0x00c00400ff0877ac */ /* 0x000e2c0008000c00 */
[----:B------:R-:W1:Y:S01]  /*05a0*/  I2F.F64 R14, UR14 ;  /* 0x0000000e000e7d12 */ /* 0x000e620008201c00 */
[----:B---3--:R-:W-:-:S07]  /*05b0*/  DFMA R10, R8, R16, R10 ;  /* 0x00000010080a722b */ /* 0x008fce000000000a */
[----:B------:R-:W3:Y:S01]  /*05c0*/  I2F.F64 R16, UR17 ;  /* 0x0000001100107d12 */ /* 0x000ee20008201c00 */
[C---:B-1----:R-:W-:Y:S01]  /*05d0*/  DFMA R6, R8.reuse, R14, R6 ;  /* 0x0000000e0806722b */ /* 0x042fe20000000006 */
[----:B------:R-:W4:Y:S01]  /*05e0*/  LDG.E.64 R14, desc[UR4][R4.64+0x60] ;  /* 0x00006004040e7981 */ /* 0x000f22000c1e1b00 */
[----:B---3--:R-:W-:-:S05]  /*05f0*/  DFMA R22, R8, R16, R22 ;  /* 0x000000100816722b */ /* 0x008fca0000000016 */
[----:B0-----:R-:W5:Y:S01]  /*0600*/  I2F.F64 R16, UR8 ;  /* 0x0000000800107d12 */ /* 0x001f620008201c00 */
[----:B------:R-:W-:-:S07]  /*0610*/  DADD R24, R24, R8 ;  /* 0x0000000018187229 */ /* 0x000fce0000000008 */
[----:B------:R-:W0:Y:S01]  /*0620*/  I2F.F64 R8, UR15 ;  /* 0x0000000f00087d12 */ /* 0x000e220008201c00 */
[----:B------:R-:W1:Y:S01]  /*0630*/  LDCU.128 UR12, c[0x3][0x70] ;  /* 0x00c00e00ff0c77ac */ /* 0x000e620008000c00 */
[----:B-----5:R-:W-:-:S06]  /*0640*/  DFMA R10, R18, R16, R10 ;  /* 0x00000010120a722b */ /* 0x020fcc000000000a */
[----:B------:R-:W3:Y:S01]  /*0650*/  I2F.F64 R16, UR18 ;  /* 0x0000001200107d12 */ /* 0x000ee20008201c00 */
[----:B0-----:R-:W-:-:S07]  /*0660*/  DFMA R6, R18, R8, R6 ;  /* 0x000000081206722b */ /* 0x001fce0000000006 */
[----:B------:R-:W0:Y:S01]  /*0670*/  I2F.F64 R8, UR9 ;  /* 0x0000000900087d12 */ /* 0x000e220008201c00 */
[----:B---3--:R-:W-:-:S07]  /*0680*/  DFMA R22, R18, R16, R22 ;  /* 0x000000101216722b */ /* 0x008fce0000000016 */
[----:B-1----:R-:W1:Y:S01]  /*0690*/  I2F.F64 R16, UR12 ;  /* 0x0000000c00107d12 */ /* 0x002e620008201c00 */
[----:B------:R-:W-:-:S07]  /*06a0*/  DADD R18, R24, R18 ;  /* 0x0000000018127229 */ /* 0x000fce0000000012 */
[----:B------:R-:W3:Y:S01]  /*06b0*/  I2F.F64 R24, UR19 ;  /* 0x0000001300187d12 */ /* 0x000ee20008201c00 */
[----:B------:R-:W5:Y:S01]  /*06c0*/  LDCU.128 UR16, c[0x3][0xc0] ;  /* 0x00c01800ff1077ac */ /* 0x000f620008000c00 */
[C---:B0-----:R-:W-:Y:S01]  /*06d0*/  DFMA R10, R20.reuse, R8, R10 ;  /* 0x00000008140a722b */ /* 0x041fe2000000000a */
[----:B------:R-:W4:Y:S01]  /*06e0*/  LDG.E.64 R8, desc[UR4][R4.64+0x68] ;  /* 0x0000680404087981 */ /* 0x000f22000c1e1b00 */
[----:B-1----:R-:W-:-:S04]  /*06f0*/  DFMA R6, R20, R16, R6 ;  /* 0x000000101406722b */ /* 0x002fc80000000006 */
[----:B------:R-:W2:Y:S01]  /*0700*/  I2F.F64 R16, UR10 ;  /* 0x0000000a00107d12 */ /* 0x000ea20008201c00 */
[----:B---3--:R-:W-:-:S07]  /*0710*/  DFMA R22, R20, R24, R22 ;  /* 0x000000181416722b */ /* 0x008fce0000000016 */
[----:B------:R-:W0:Y:S01]  /*0720*/  I2F.F64 R24, UR13 ;  /* 0x0000000d00187d12 */ /* 0x000e220008201c00 */
[----:B------:R-:W-:-:S07]  /*0730*/  DADD R20, R18, R20 ;  /* 0x0000000012147229 */ /* 0x000fce0000000014 */
[----:B-----5:R-:W1:Y:S01]  /*0740*/  I2F.F64 R18, UR16 ;  /* 0x0000001000127d12 */ /* 0x020e620008201c00 */
[C---:B--2---:R-:W-:Y:S01]  /*0750*/  DFMA R10, R2.reuse, R16, R10 ;  /* 0x00000010020a722b */ /* 0x044fe2000000000a */
[----:B------:R-:W2:Y:S01]  /*0760*/  LDG.E.64 R16, desc[UR4][R4.64+0x70] ;  /* 0x0000700404107981 */ /* 0x000ea2000c1e1b00 */
[----:B0-----:R-:W-:-:S05]  /*0770*/  DFMA R6, R2, R24, R6 ;  /* 0x000000180206722b */ /* 0x001fca0000000006 */
[----:B------:R-:W0:Y:S01]  /*0780*/  I2F.F64 R24, UR11 ;  /* 0x0000000b00187d12 */ /* 0x000e220008201c00 */
[----:B------:R-:W-:Y:S01]  /*0790*/  DADD R20, R20, R2 ;  /* 0x0000000014147229 */ /* 0x000fe20000000002 */
[----:B------:R-:W3:Y:S01]  /*07a0*/  LDCU.128 UR8, c[0x3][0x30] ;  /* 0x00c00600ff0877ac */ /* 0x000ee20008000c00 */
[----:B-1----:R-:W-:-:S05]  /*07b0*/  DFMA R18, R2, R18, R22 ;  /* 0x000000120212722b */ /* 0x002fca0000000016 */
[----:B------:R-:W1:Y:S01]  /*07c0*/  I2F.F64 R22, UR14 ;  /* 0x0000000e00167d12 */ /* 0x000e620008201c00 */
[----:B------:R-:W5:Y:S01]  /*07d0*/  LDG.E.64 R2, desc[UR4][R4.64+0x78] ;  /* 0x0000780404027981 */ /* 0x000f62000c1e1b00 */
[----:B0-----:R-:W-:-:S06]  /*07e0*/  DFMA R10, R12, R24, R10 ;  /* 0x000000180c0a722b */ /* 0x001fcc000000000a */
[----:B------:R-:W0:Y:S01]  /*07f0*/  I2F.F64 R24, UR17 ;  /* 0x0000001100187d12 */ /* 0x000e220008201c00 */
[C---:B-1----:R-:W-:Y:S01]  /*0800*/  DFMA R6, R12.reuse, R22, R6 ;  /* 0x000000160c06722b */ /* 0x042fe20000000006 */
[----:B------:R-:W5:Y:S01]  /*0810*/  LDG.E.64 R22, desc[UR4][R4.64+0x80] ;  /* 0x0000800404167981 */ /* 0x000f62000c1e1b00 */
[----:B0-----:R-:W-:-:S03]  /*0820*/  DFMA R24, R12, R24, R18 ;  /* 0x000000180c18722b */ /* 0x001fc60000000012 */
[----:B------:R0:W5:Y:S01]  /*0830*/  LDG.E.64 R18, desc[UR4][R4.64+0x88] ;  /* 0x0000880404127981 */ /* 0x000162000c1e1b00 */
[----:B------:R-:W-:Y:S01]  /*0840*/  DADD R20, R20, R12 ;  /* 0x0000000014147229 */ /* 0x000fe2000000000c */
[----:B---3--:R-:W4:Y:S01]  /*0850*/  I2F.F64 R12, UR8 ;  /* 0x00000008000c7d12 */ /* 0x008f220008201c00 */
[----:B------:R-:W-:Y:S01]  /*0860*/  BSSY.RECONVERGENT B0, `(.L_x_137) ;  /* 0x0000042000007945 */ /* 0x000fe20003800200 */
[----:B----4-:R-:W-:-:S06]  /*0870*/  DFMA R10, R14, R12, R10 ;  /* 0x0000000c0e0a722b */ /* 0x010fcc000000000a */
[----:B------:R-:W1:Y:S01]  /*0880*/  I2F.F64 R12, UR15 ;  /* 0x0000000f000c7d12 */ /* 0x000e620008201c00 */
[----:B------:R-:W0:Y:S01]  /*0890*/  LDCU.128 UR12, c[0x3][0x80] ;  /* 0x00c01000ff0c77ac */ /* 0x000e220008000c00 */
[----:B-1----:R-:W-:-:S06]  /*08a0*/  DFMA R6, R14, R12, R6 ;  /* 0x0000000c0e06722b */ /* 0x002fcc0000000006 */
[----:B------:R-:W1:Y:S08]  /*08b0*/  I2F.F64 R12, UR18 ;  /* 0x00000012000c7d12 */ /* 0x000e700008201c00 */
[----:B0-----:R-:W-:Y:S01]  /*08c0*/  I2F.F64 R4, UR12 ;  /* 0x0000000c00047d12 */ /* 0x001fe20008201c00 */
[----:B-1----:R-:W-:-:S07]  /*08d0*/  DFMA R24, R14, R12, R24 ;  /* 0x0000000c0e18722b */ /* 0x002fce0000000018 */
[----:B------:R-:W0:Y:S01]  /*08e0*/  I2F.F64 R12, UR9 ;  /* 0x00000009000c7d12 */ /* 0x000e220008201c00 */
[----:B------:R-:W-:Y:S02]  /*08f0*/  DADD R20, R20, R14 ;  /* 0x0000000014147229 */ /* 0x000fe4000000000e */
[----:B0-----:R-:W-:-:S05]  /*0900*/  DFMA R10, R8, R12, R10 ;  /* 0x0000000c080a722b */ /* 0x001fca000000000a */
[----:B------:R-:W0:Y:S01]  /*0910*/  I2F.F64 R12, UR19 ;  /* 0x00000013000c7d12 */ /* 0x000e220008201c00 */
[----:B------:R-:W1:Y:S01]  /*0920*/  LDCU.128 UR16, c[0x3][0xd0] ;  /* 0x00c01a00ff1077ac */ /* 0x000e620008000c00 */
[----:B------:R-:W-:-:S06]  /*0930*/  DFMA R4, R8, R4, R6 ;  /* 0x000000040804722b */ /* 0x000fcc0000000006 */
[----:B------:R-:W2:Y:S01]  /*0940*/  I2F.F64 R6, UR10 ;  /* 0x0000000a00067d12 */ /* 0x000ea20008201c00 */
[----:B------:R-:W-:Y:S02]  /*0950*/  DADD R20, R20, R8 ;  /* 0x0000000014147229 */ /* 0x000fe40000000008 */
[----:B0-----:R-:W-:-:S05]  /*0960*/  DFMA R24, R8, R12, R24 ;  /* 0x0000000c0818722b */ /* 0x001fca0000000018 */
[----:B------:R-:W0:Y:S01]  /*0970*/  I2F.F64 R8, UR13 ;  /* 0x0000000d00087d12 */ /* 0x000e220008201c00 */
[----:B--2---:R-:W-:-:S07]  /*0980*/  DFMA R6, R16, R6, R10 ;  /* 0x000000061006722b */ /* 0x004fce000000000a */
[----:B-1----:R-:W1:Y:S01]  /*0990*/  I2F.F64 R10, UR16 ;  /* 0x00000010000a7d12 */ /* 0x002e620008201c00 */
[----:B------:R-:W-:Y:S02]  /*09a0*/  DADD R20, R20, R16 ;  /* 0x0000000014147229 */ /* 0x000fe40000000010 */
[C---:B0-----:R-:W-:Y:S02]  /*09b0*/  DFMA R8, R16.reuse, R8, R4 ;  /* 0x000000081008722b */ /* 0x041fe40000000004 */
[----:B-1----:R-:W-:-:S04]  /*09c0*/  DFMA R10, R16, R10, R24 ;  /* 0x0000000a100a722b */ /* 0x002fc80000000018 */
[----:B-----5:R-:W-:Y:S01]  /*09d0*/  DADD R16, R20, R2 ;  /* 0x0000000014107229 */ /* 0x020fe20000000002 */
[----:B------:R-:W0:Y:S07]  /*09e0*/  I2F.F64 R12, UR11 ;  /* 0x0000000b000c7d12 */ /* 0x000e2e0008201c00 */
[----:B------:R-:W-:Y:S01]  /*09f0*/  DADD R16, R16, R22 ;  /* 0x0000000010107229 */ /* 0x000fe20000000016 */
[----:B------:R-:W1:Y:S07]  /*0a00*/  I2F.F64 R4, UR14 ;  /* 0x0000000e00047d12 */ /* 0x000e6e0008201c00 */
[----:B------:R-:W-:-:S02]  /*0a10*/  DADD R16, R16, R18 ;  /* 0x0000000010107229 */ /* 0x000fc40000000012 */
[----:B0-----:R-:W-:Y:S01]  /*0a20*/  DFMA R12, R2, R12, R6 ;  /* 0x0000000c020c722b */ /* 0x001fe20000000006 */
[----:B------:R-:W0:Y:S05]  /*0a30*/  I2F.F64 R6, UR17 ;  /* 0x0000001100067d12 */ /* 0x000e2a0008201c00 */
[----:B------:R-:W-:-:S03]  /*0a40*/  DADD R24, R16, R26 ;  /* 0x0000000010187229 */ /* 0x000fc6000000001a */
[----:B------:R-:W2:Y:S08]  /*0a50*/  I2F.F64 R20, UR20 ;  /* 0x0000001400147d12 */ /* 0x000eb00008201c00 */
[----:B------:R-:W3:Y:S01]  /*0a60*/  MUFU.RCP64H R17, R25 ;  /* 0x0000001900117308 */ /* 0x000ee20000001800 */
[C---:B-1----:R-:W-:Y:S02]  /*0a70*/  DFMA R4, R2.reuse, R4, R8 ;  /* 0x000000040204722b */ /* 0x042fe40000000008 */
[----:B0-----:R-:W-:Y:S01]  /*0a80*/  DFMA R6, R2, R6, R10 ;  /* 0x000000060206722b */ /* 0x001fe2000000000a */
[----:B------:R-:W-:-:S04]  /*0a90*/  VIADD R16, R25, 0x300402 ;  /* 0x0030040219107836 */ /* 0x000fc80000000000 */
[----:B------:R-:W0:Y:S01]  /*0aa0*/  I2F.F64 R14, UR15 ;  /* 0x0000000f000e7d12 */ /* 0x000e220008201c00 */
[----:B--2---:R-:W-:-:S07]  /*0ab0*/  DFMA R12, R22, R20, R12 ;  /* 0x00000014160c722b */ /* 0x004fce000000000c */
[----:B------:R-:W1:Y:S01]  /*0ac0*/  I2F.F64 R2, UR21 ;  /* 0x0000001500027d12 */ /* 0x000e620008201c00 */
[----:B---3--:R-:W-:-:S07]  /*0ad0*/  DFMA R20, -R24, R16, 1 ;  /* 0x3ff000001814742b */ /* 0x008fce0000000110 */
[----:B------:R-:W2:Y:S01]  /*0ae0*/  I2F.F64 R8, UR18 ;  /* 0x0000001200087d12 */ /* 0x000ea20008201c00 */
[----:B0-----:R-:W-:Y:S02]  /*0af0*/  DFMA R4, R22, R14, R4 ;  /* 0x0000000e1604722b */ /* 0x001fe40000000004 */
[----:B-1----:R-:W-:Y:S02]  /*0b00*/  DFMA R14, R18, R2, R12 ;  /* 0x00000002120e722b */ /* 0x002fe4000000000c */
[----:B------:R-:W-:-:S03]  /*0b10*/  DFMA R2, R20, R20, R20 ;  /* 0x000000141402722b */ /* 0x000fc60000000014 */
[----:B------:R-:W0:Y:S01]  /*0b20*/  I2F.F64 R20, UR19 ;  /* 0x0000001300147d12 */ /* 0x000e220008201c00 */
[----:B--2---:R-:W-:-:S07]  /*0b30*/  DFMA R6, R22, R8, R6 ;  /* 0x000000081606722b */ /* 0x004fce0000000006 */
[----:B------:R-:W1:Y:S01]  /*0b40*/  I2F.F64 R22, UR24 ;  /* 0x0000001800167d12 */ /* 0x000e620008201c00 */
[----:B------:R-:W-:Y:S01]  /*0b50*/  DFMA R2, R16, R2, R16 ;  /* 0x000000021002722b */ /* 0x000fe20000000010 */
[----:B------:R-:W-:-:S06]  /*0b60*/  FSETP.GEU.AND P0, PT, |R16|, 5.8789094863358348022e-39, PT ;  /* 0x004004021000780b */ /* 0x000fcc0003f0e200 */
[----:B------:R-:W2:Y:S01]  /*0b70*/  I2F.F64 R10, UR22 ;  /* 0x00000016000a7d12 */ /* 0x000ea20008201c00 */
[----:B0-----:R-:W-:-:S07]  /*0b80*/  DFMA R20, R18, R20, R6 ;  /* 0x000000141214722b */ /* 0x001fce0000000006 */
[----:B------:R-:W0:Y:S01]  /*0b90*/  I2F.F64 R8, UR25 ;  /* 0x0000001900087d12 */ /* 0x000e220008201c00 */
[----:B-1----:R-:W-:-:S07]  /*0ba0*/  DFMA R4, R18, R22, R4 ;  /* 0x000000161204722b */ /* 0x002fce0000000004 */
[----:B------:R-:W1:Y:S01]  /*0bb0*/  I2F.F64 R12, UR6 ;  /* 0x00000006000c7d12 */ /* 0x000e620008201c00 */
[----:B------:R-:W-:Y:S02]  /*0bc0*/  DFMA R6, -R24, R2, 1 ;  /* 0x3ff000001806742b */ /* 0x000fe40000000102 */
[C---:B--2---:R-:W-:Y:S02]  /*0bd0*/  DFMA R10, R26.reuse, R10, R14 ;  /* 0x0000000a1a0a722b */ /* 0x044fe4000000000e */
[----:B0-----:R-:W-:-:S04]  /*0be0*/  DFMA R4, R26, R8, R4 ;  /* 0x000000081a04722b */ /* 0x001fc80000000004 */
[----:B------:R-:W-:Y:S02]  /*0bf0*/  DFMA R2, R2, R6, R2 ;  /* 0x000000060202722b */ /* 0x000fe40000000002 */
[----:B-1----:R-:W-:Y:S01]  /*0c00*/  DFMA R12, R26, R12, R20 ;  /* 0x0000000c1a0c722b */ /* 0x002fe20000000014 */
[----:B------:R-:W-:Y:S10]  /*0c10*/  @P0 BRA `(.L_x_138) ;  /* 0x0000000000180947 */ /* 0x000ff40003800000 */
[----:B------:R-:W-:-:S04]  /*0c20*/  LOP3.LUT R2, R25, 0x7fffffff, RZ, 0xc0, !PT ;  /* 0x7fffffff19027812 */ /* 0x000fc800078ec0ff */
[----:B------:R-:W-:Y:S02]  /*0c30*/  IADD3 R14, PT, PT, R2, -0x100000, RZ ;  /* 0xfff00000020e7810 */ /* 0x000fe40007ffe0ff */
[----:B------:R-:W-:-:S07]  /*0c40*/  MOV R2, 0xc60 ;  /* 0x00000c6000027802 */ /* 0x000fce0000000f00 */
[----:B------:R-:W-:Y:S05]  /*0c50*/  CALL.REL.NOINC `($__internal_3_$__cuda_sm20_dblrcp_rn_slowpath_v3) ;  /* 0x0000000000407944 */ /* 0x000fea0003c00000 */
[----:B------:R-:W-:Y:S01]  /*0c60*/  IMAD.MOV.U32 R2, RZ, RZ, R8 ;  /* 0x000000ffff027224 */ /* 0x000fe200078e0008 */
[----:B------:R-:W-:-:S07]  /*0c70*/  MOV R3, R9 ;  /* 0x0000000900037202 */ /* 0x000fce0000000f00 */
.L_x_138:
[----:B------:R-:W-:Y:S05]  /*0c80*/  BSYNC.RECONVERGENT B0 ;  /* 0x0000000000007941 */ /* 0x000fea0003800200 */
.L_x_137:
[----:B------:R-:W0:Y:S01]  /*0c90*/  LDC.64 R8, c[0x0][0x388] ;  /* 0x0000e200ff087b82 */ /* 0x000e220000000a00 */
[-C--:B------:R-:W-:Y:S01]  /*0ca0*/  DMUL R6, R4, R2.reuse ;  /* 0x0000000204067228 */ /* 0x080fe20000000000 */
[----:B------:R-:W-:Y:S01]  /*0cb0*/  IMAD R5, R0, 0x3, RZ ;  /* 0x0000000300057824 */ /* 0x000fe200078e02ff */
[-C--:B------:R-:W-:Y:S02]  /*0cc0*/  DMUL R10, R10, R2.reuse ;  /* 0x000000020a0a7228 */ /* 0x080fe40000000000 */
[----:B------:R-:W-:-:S03]  /*0cd0*/  DMUL R12, R12, R2 ;  /* 0x000000020c0c7228 */ /* 0x000fc60000000000 */
[----:B------:R-:W1:Y:S01]  /*0ce0*/  LDC.64 R14, c[0x0][0x390] ;  /* 0x0000e400ff0e7b82 */ /* 0x000e620000000a00 */
[----:B0-----:R-:W-:-:S05]  /*0cf0*/  IMAD.WIDE R2, R0, 0x8, R8 ;  /* 0x0000000800027825 */ /* 0x001fca00078e0208 */
[----:B------:R-:W-:Y:S01]  /*0d00*/  STG.E.64 desc[UR4][R2.64], R24 ;  /* 0x0000001802007986 */ /* 0x000fe2000c101b04 */
[----:B-1----:R-:W-:-:S05]  /*0d10*/  IMAD.WIDE R4, R5, 0x8, R14 ;  /* 0x0000000805047825 */ /* 0x002fca00078e020e */
[----:B------:R-:W-:Y:S04]  /*0d20*/  STG.E.64 desc[UR4][R4.64], R10 ;  /* 0x0000000a04007986 */ /* 0x000fe8000c101b04 */
[----:B------:R-:W-:Y:S04]  /*0d30*/  STG.E.64 desc[UR4][R4.64+0x8], R6 ;  /* 0x0000080604007986 */ /* 0x000fe8000c101b04 */
[----:B------:R-:W-:Y:S01]  /*0d40*/  STG.E.64 desc[UR4][R4.64+0x10], R12 ;  /* 0x0000100c04007986 */ /* 0x000fe2000c101b04 */
[----:B------:R-:W-:Y:S05]  /*0d50*/  EXIT ;  /* 0x000000000000794d */ /* 0x000fea0003800000 */
        .weak           $__internal_3_$__cuda_sm20_dblrcp_rn_slowpath_v3
        .type           $__internal_3_$__cuda_sm20_dblrcp_rn_slowpath_v3,@function
        .size           $__internal_3_$__cuda_sm20_dblrcp_rn_slowpath_v3,(.L_x_147 - $__internal_3_$__cuda_sm20_dblrcp_rn_slowpath_v3)
$__internal_3_$__cuda_sm20_dblrcp_rn_slowpath_v3:
[----:B------:R-:W-:Y:S01]  /*0d60*/  IMAD.MOV.U32 R6, RZ, RZ, R24 ;  /* 0x000000ffff067224 */ /* 0x000fe200078e0018 */
[----:B------:R-:W-:Y:S01]  /*0d70*/  MOV R7, R25 ;  /* 0x0000001900077202 */ /* 0x000fe20000000f00 */
        /* <DEDUP_REMOVED lines=11> */
[----:B------:R-:W-:Y:S01]  /*0e30*/  VIADD R9, R7, 0xc0200000 ;  /* 0xc020000007097836 */ /* 0x000fe20000000000 */
[----:B------:R-:W-:-:S03]  /*0e40*/  MOV R8, R6 ;  /* 0x0000000600087202 */ /* 0x000fc60000000f00 */
[----:B------:R-:W0:Y:S03]  /*0e50*/  MUFU.RCP64H R15, R9 ;  /* 0x00000009000f7308 */ /* 0x000e260000001800 */
        /* <DEDUP_REMOVED lines=10> */
.L_x_142:
[----:B------:R-:W-:Y:S01]  /*0f00*/  DMUL R6, R6, 8.11296384146066816958e+31 ;  /* 0x4690000006067828 */ /* 0x000fe20000000000 */
[----:B------:R-:W-:-:S05]  /*0f10*/  IMAD.MOV.U32 R8, RZ, RZ, R14 ;  /* 0x000000ffff087224 */ /* 0x000fca00078e000e */
        /* <DEDUP_REMOVED lines=8> */
.L_x_140:
[----:B------:R-:W-:Y:S02]  /*0fa0*/  LOP3.LUT R9, R7, 0x80000, RZ, 0xfc, !PT ;  /* 0x0008000007097812 */ /* 0x000fe400078efcff */
[----:B------:R-:W-:-:S07]  /*0fb0*/  MOV R8, R6 ;  /* 0x0000000600087202 */ /* 0x000fce0000000f00 */
.L_x_141:
[----:B------:R-:W-:Y:S05]  /*0fc0*/  BSYNC.RECONVERGENT B1 ;  /* 0x0000000000017941 */ /* 0x000fea0003800200 */
.L_x_139:
[----:B------:R-:W-:-:S04]  /*0fd0*/  IMAD.MOV.U32 R3, RZ, RZ, 0x0 ;  /* 0x00000000ff037424 */ /* 0x000fc800078e00ff */
[----:B------:R-:W-:Y:S05]  /*0fe0*/  RET.REL.NODEC R2 `(compute_macroscopic_kernel) ;  /* 0xfffffff002047950 */ /* 0x000fea0003c3ffff */
.L_x_143:
        /* <DEDUP_REMOVED lines=9> */
.L_x_147:


//--------------------- .nv.global.init           --------------------------
	.section	.nv.global.init,"aw",@progbits
	.align	8
.nv.global.init:
	.type		CS_SQ,@object
	.size		CS_SQ,(.L_4 - CS_SQ)
CS_SQ:
        /*0000*/ 	.byte	0x55, 0x55, 0x55, 0x55, 0x55, 0x55, 0xd5, 0x3f
.L_4:


//--------------------- .nv.shared.reserved.0     --------------------------
	.section	.nv.shared.reserved.0,"aw",@nobits
	.weak		__nv_reservedSMEM_offset_0_alias
	.size		__nv_reservedSMEM_offset_0_alias, 0, 64
	.other		__nv_reservedSMEM_offset_0_alias,@"STO_CUDA_RESERVED_SHARED STV_DEFAULT"
__nv_reservedSMEM_offset_0_alias:
	.zero		0
	.zero		64


//--------------------- .nv.constant0.initialize_uniform_kernel --------------------------
	.section	.nv.constant0.initialize_uniform_kernel,"a",@progbits
	.sectionflags	@""
	.align	4
.nv.constant0.initialize_uniform_kernel:
	.zero		964


//--------------------- .nv.constant0.streaming_kernel --------------------------
	.section	.nv.constant0.streaming_kernel,"a",@progbits
	.sectionflags	@""
	.align	4
.nv.constant0.streaming_kernel:
	.zero		924


//--------------------- .nv.constant0.bgk_collision_kernel --------------------------
	.section	.nv.constant0.bgk_collision_kernel,"a",@progbits
	.sectionflags	@""
	.align	4
.nv.constant0.bgk_collision_kernel:
	.zero		940


//--------------------- .nv.constant0.compute_macroscopic_kernel --------------------------
	.section	.nv.constant0.compute_macroscopic_kernel,"a",@progbits
	.sectionflags	@""
	.align	4
.nv.constant0.compute_macroscopic_kernel:
	.zero		932


//--------------------- SYMBOLS --------------------------

	.type		.nv.reservedSmem.offset0,@object
	.size		.nv.reservedSmem.offset0,0x4
